//
// Generated by NVIDIA NVVM Compiler
//
// Compiler Build ID: CL-36424714
// Cuda compilation tools, release 13.0, V13.0.88
// Based on NVVM 20.0.0
//

.version 9.0
.target sm_100
.address_size 64

	// .globl	default_function_kernel0
// _ZZ24default_function_kernel0E15pad_temp_shared has been demoted
// _ZZ24default_function_kernel0E13kernel_shared has been demoted

.visible .entry default_function_kernel0(
	.param .u64 .ptr .align 1 default_function_kernel0_param_0,
	.param .u64 .ptr .align 1 default_function_kernel0_param_1,
	.param .u64 .ptr .align 1 default_function_kernel0_param_2
)
{
	.reg .pred 	%p<194>;
	.reg .b16 	%rs<62>;
	.reg .b32 	%r<346>;
	.reg .b32 	%f<303>;
	.reg .b64 	%rd<36>;
	// demoted variable
	.shared .align 4 .b8 _ZZ24default_function_kernel0E15pad_temp_shared[7680];
	// demoted variable
	.shared .align 4 .b8 _ZZ24default_function_kernel0E13kernel_shared[288];
	ld.param.u64 	%rd8, [default_function_kernel0_param_1];
	cvta.to.global.u64 	%rd9, %rd8;
	mov.u32 	%r81, %tid.z;
	shl.b32 	%r82, %r81, 1;
	mov.u32 	%r83, %tid.y;
	mov.u32 	%r84, %tid.x;
	mul.lo.s32 	%r85, %r84, 10;
	mad.lo.s32 	%r86, %r83, 69, %r85;
	shl.b32 	%r87, %r81, 5;
	mov.u32 	%r88, %ctaid.y;
	mul.lo.s32 	%r89, %r88, 14;
	mov.u32 	%r90, %ctaid.x;
	mul.lo.s32 	%r91, %r90, 28;
	mul.lo.s32 	%r92, %r81, 100352;
	mul.lo.s32 	%r93, %r88, 3136;
	cvt.u16.u32 	%rs1, %r84;
	mul.hi.u16 	%rs2, %rs1, 21846;
	cvt.u32.u16 	%r94, %rs2;
	cvt.u16.u32 	%rs3, %r83;
	add.s16 	%rs4, %rs2, %rs3;
	mul.hi.u16 	%rs5, %rs4, 5462;
	cvt.u32.u16 	%r95, %rs5;
	add.s32 	%r96, %r81, %r95;
	setp.gt.u32 	%p12, %r96, 1;
	shl.b32 	%r97, %r81, 2;
	mul.hi.u16 	%rs6, %rs4, 21846;
	cvt.u32.u16 	%r98, %rs6;
	add.s32 	%r99, %r97, %r98;
	setp.gt.u32 	%p13, %r99, 7;
	mad.lo.s32 	%r101, %r81, 12, %r83;
	add.s32 	%r102, %r101, %r94;
	setp.gt.u32 	%p14, %r102, 23;
	mad.lo.s32 	%r104, %r83, 3, %r84;
	mad.lo.s32 	%r105, %r81, 36, %r104;
	setp.gt.u32 	%p15, %r105, 71;
	setp.gt.u32 	%p16, %r104, 35;
	setp.gt.u32 	%p17, %r84, 2;
	or.pred  	%p18, %p17, %p16;
	mov.u32 	%r107, %ctaid.z;
	mul.hi.u16 	%rs7, %rs3, 5462;
	mul.lo.s16 	%rs8, %rs7, 576;
	cvt.u32.u16 	%r108, %rs8;
	mul.lo.s16 	%rs9, %rs7, 12;
	sub.s16 	%rs10, %rs3, %rs9;
	mul.lo.s16 	%rs11, %rs10, 3;
	cvt.u32.u16 	%r109, %rs11;
	mul.hi.u32 	%r110, %r86, 8947849;
	add.s32 	%r1, %r82, %r110;
	mul.hi.u32 	%r111, %r86, 143165577;
	add.s32 	%r2, %r87, %r111;
	add.s32 	%r112, %r86, -480;
	setp.lt.u32 	%p20, %r86, 480;
	selp.b32 	%r113, %r86, %r112, %p20;
	mul.hi.u32 	%r114, %r113, -2004318071;
	shr.u32 	%r115, %r114, 4;
	or.b32  	%r116, %r115, %r89;
	setp.eq.s32 	%p21, %r116, 0;
	add.s32 	%r117, %r115, %r89;
	setp.gt.u32 	%p22, %r117, 224;
	or.pred  	%p1, %p21, %p22;
	cvt.u16.u32 	%rs12, %r86;
	mul.hi.u16 	%rs13, %rs12, -30583;
	shr.u16 	%rs14, %rs13, 4;
	mul.lo.s16 	%rs15, %rs14, 30;
	sub.s16 	%rs16, %rs12, %rs15;
	cvt.u32.u16 	%r119, %rs16;
	or.b32  	%r3, %r91, %r119;
	add.s32 	%r4, %r91, %r119;
	add.s32 	%r120, %r86, 1;
	mul.hi.u32 	%r121, %r120, 8947849;
	add.s32 	%r5, %r82, %r121;
	mul.hi.u32 	%r122, %r120, 143165577;
	add.s32 	%r6, %r87, %r122;
	add.s32 	%r123, %r86, -479;
	setp.lt.u32 	%p23, %r120, 480;
	selp.b32 	%r124, %r120, %r123, %p23;
	mul.hi.u32 	%r125, %r124, -2004318071;
	shr.u32 	%r126, %r125, 4;
	or.b32  	%r127, %r126, %r89;
	setp.eq.s32 	%p24, %r127, 0;
	add.s32 	%r128, %r126, %r89;
	setp.gt.u32 	%p25, %r128, 224;
	or.pred  	%p2, %p24, %p25;
	cvt.u16.u32 	%rs17, %r120;
	mul.hi.u16 	%rs18, %rs17, -30583;
	shr.u16 	%rs19, %rs18, 4;
	mul.lo.s16 	%rs20, %rs19, 30;
	sub.s16 	%rs21, %rs17, %rs20;
	cvt.u32.u16 	%r130, %rs21;
	or.b32  	%r7, %r91, %r130;
	add.s32 	%r8, %r91, %r130;
	add.s32 	%r131, %r86, 2;
	mul.hi.u32 	%r132, %r131, 8947849;
	add.s32 	%r9, %r82, %r132;
	mul.hi.u32 	%r133, %r131, 143165577;
	add.s32 	%r10, %r87, %r133;
	add.s32 	%r134, %r86, -478;
	setp.lt.u32 	%p26, %r131, 480;
	selp.b32 	%r135, %r131, %r134, %p26;
	mul.hi.u32 	%r136, %r135, -2004318071;
	shr.u32 	%r137, %r136, 4;
	or.b32  	%r138, %r137, %r89;
	setp.eq.s32 	%p27, %r138, 0;
	add.s32 	%r139, %r137, %r89;
	setp.gt.u32 	%p28, %r139, 224;
	or.pred  	%p3, %p27, %p28;
	cvt.u16.u32 	%rs22, %r131;
	mul.hi.u16 	%rs23, %rs22, -30583;
	shr.u16 	%rs24, %rs23, 4;
	mul.lo.s16 	%rs25, %rs24, 30;
	sub.s16 	%rs26, %rs22, %rs25;
	cvt.u32.u16 	%r141, %rs26;
	or.b32  	%r11, %r91, %r141;
	add.s32 	%r12, %r91, %r141;
	add.s32 	%r142, %r86, 3;
	mul.hi.u32 	%r143, %r142, 8947849;
	add.s32 	%r13, %r82, %r143;
	mul.hi.u32 	%r144, %r142, 143165577;
	add.s32 	%r14, %r87, %r144;
	add.s32 	%r145, %r86, -477;
	setp.lt.u32 	%p29, %r142, 480;
	selp.b32 	%r146, %r142, %r145, %p29;
	mul.hi.u32 	%r147, %r146, -2004318071;
	shr.u32 	%r148, %r147, 4;
	or.b32  	%r149, %r148, %r89;
	setp.eq.s32 	%p30, %r149, 0;
	add.s32 	%r150, %r148, %r89;
	setp.gt.u32 	%p31, %r150, 224;
	or.pred  	%p4, %p30, %p31;
	cvt.u16.u32 	%rs27, %r142;
	mul.hi.u16 	%rs28, %rs27, -30583;
	shr.u16 	%rs29, %rs28, 4;
	mul.lo.s16 	%rs30, %rs29, 30;
	sub.s16 	%rs31, %rs27, %rs30;
	cvt.u32.u16 	%r152, %rs31;
	or.b32  	%r15, %r91, %r152;
	add.s32 	%r16, %r91, %r152;
	add.s32 	%r153, %r86, 4;
	mul.hi.u32 	%r154, %r153, 8947849;
	add.s32 	%r17, %r82, %r154;
	mul.hi.u32 	%r155, %r153, 143165577;
	add.s32 	%r18, %r87, %r155;
	add.s32 	%r156, %r86, -476;
	setp.lt.u32 	%p32, %r153, 480;
	selp.b32 	%r157, %r153, %r156, %p32;
	mul.hi.u32 	%r158, %r157, -2004318071;
	shr.u32 	%r159, %r158, 4;
	or.b32  	%r160, %r159, %r89;
	setp.eq.s32 	%p33, %r160, 0;
	add.s32 	%r161, %r159, %r89;
	setp.gt.u32 	%p34, %r161, 224;
	or.pred  	%p5, %p33, %p34;
	cvt.u16.u32 	%rs32, %r153;
	mul.hi.u16 	%rs33, %rs32, -30583;
	shr.u16 	%rs34, %rs33, 4;
	mul.lo.s16 	%rs35, %rs34, 30;
	sub.s16 	%rs36, %rs32, %rs35;
	cvt.u32.u16 	%r163, %rs36;
	or.b32  	%r19, %r91, %r163;
	add.s32 	%r20, %r91, %r163;
	add.s32 	%r164, %r86, 5;
	mul.hi.u32 	%r165, %r164, 8947849;
	add.s32 	%r21, %r82, %r165;
	mul.hi.u32 	%r166, %r164, 143165577;
	add.s32 	%r22, %r87, %r166;
	add.s32 	%r167, %r86, -475;
	setp.lt.u32 	%p35, %r164, 480;
	selp.b32 	%r168, %r164, %r167, %p35;
	mul.hi.u32 	%r169, %r168, -2004318071;
	shr.u32 	%r170, %r169, 4;
	or.b32  	%r171, %r170, %r89;
	setp.eq.s32 	%p36, %r171, 0;
	add.s32 	%r172, %r170, %r89;
	setp.gt.u32 	%p37, %r172, 224;
	or.pred  	%p6, %p36, %p37;
	cvt.u16.u32 	%rs37, %r164;
	mul.hi.u16 	%rs38, %rs37, -30583;
	shr.u16 	%rs39, %rs38, 4;
	mul.lo.s16 	%rs40, %rs39, 30;
	sub.s16 	%rs41, %rs37, %rs40;
	cvt.u32.u16 	%r174, %rs41;
	or.b32  	%r23, %r91, %r174;
	add.s32 	%r24, %r91, %r174;
	add.s32 	%r175, %r86, 6;
	mul.hi.u32 	%r176, %r175, 8947849;
	add.s32 	%r25, %r82, %r176;
	mul.hi.u32 	%r177, %r175, 143165577;
	add.s32 	%r26, %r87, %r177;
	add.s32 	%r178, %r86, -474;
	setp.lt.u32 	%p38, %r175, 480;
	selp.b32 	%r179, %r175, %r178, %p38;
	mul.hi.u32 	%r180, %r179, -2004318071;
	shr.u32 	%r181, %r180, 4;
	or.b32  	%r182, %r181, %r89;
	setp.eq.s32 	%p39, %r182, 0;
	add.s32 	%r183, %r181, %r89;
	setp.gt.u32 	%p40, %r183, 224;
	or.pred  	%p7, %p39, %p40;
	cvt.u16.u32 	%rs42, %r175;
	mul.hi.u16 	%rs43, %rs42, -30583;
	shr.u16 	%rs44, %rs43, 4;
	mul.lo.s16 	%rs45, %rs44, 30;
	sub.s16 	%rs46, %rs42, %rs45;
	cvt.u32.u16 	%r185, %rs46;
	or.b32  	%r27, %r91, %r185;
	add.s32 	%r28, %r91, %r185;
	add.s32 	%r186, %r86, 7;
	mul.hi.u32 	%r187, %r186, 8947849;
	add.s32 	%r29, %r82, %r187;
	mul.hi.u32 	%r188, %r186, 143165577;
	add.s32 	%r30, %r87, %r188;
	add.s32 	%r189, %r86, -473;
	setp.lt.u32 	%p41, %r186, 480;
	selp.b32 	%r190, %r186, %r189, %p41;
	mul.hi.u32 	%r191, %r190, -2004318071;
	shr.u32 	%r192, %r191, 4;
	or.b32  	%r193, %r192, %r89;
	setp.eq.s32 	%p42, %r193, 0;
	add.s32 	%r194, %r192, %r89;
	setp.gt.u32 	%p43, %r194, 224;
	or.pred  	%p8, %p42, %p43;
	cvt.u16.u32 	%rs47, %r186;
	mul.hi.u16 	%rs48, %rs47, -30583;
	shr.u16 	%rs49, %rs48, 4;
	mul.lo.s16 	%rs50, %rs49, 30;
	sub.s16 	%rs51, %rs47, %rs50;
	cvt.u32.u16 	%r196, %rs51;
	or.b32  	%r31, %r91, %r196;
	add.s32 	%r32, %r91, %r196;
	add.s32 	%r197, %r86, 8;
	mul.hi.u32 	%r198, %r197, 8947849;
	add.s32 	%r33, %r82, %r198;
	mul.hi.u32 	%r199, %r197, 143165577;
	add.s32 	%r34, %r87, %r199;
	add.s32 	%r200, %r86, -472;
	setp.lt.u32 	%p44, %r197, 480;
	selp.b32 	%r201, %r197, %r200, %p44;
	mul.hi.u32 	%r202, %r201, -2004318071;
	shr.u32 	%r203, %r202, 4;
	or.b32  	%r204, %r203, %r89;
	setp.eq.s32 	%p45, %r204, 0;
	add.s32 	%r205, %r203, %r89;
	setp.gt.u32 	%p46, %r205, 224;
	or.pred  	%p9, %p45, %p46;
	cvt.u16.u32 	%rs52, %r197;
	mul.hi.u16 	%rs53, %rs52, -30583;
	shr.u16 	%rs54, %rs53, 4;
	mul.lo.s16 	%rs55, %rs54, 30;
	sub.s16 	%rs56, %rs52, %rs55;
	cvt.u32.u16 	%r207, %rs56;
	or.b32  	%r35, %r91, %r207;
	add.s32 	%r36, %r91, %r207;
	add.s32 	%r208, %r86, 9;
	mul.hi.u32 	%r209, %r208, 8947849;
	add.s32 	%r37, %r82, %r209;
	mul.hi.u32 	%r210, %r208, 143165577;
	add.s32 	%r38, %r87, %r210;
	add.s32 	%r211, %r86, -471;
	setp.lt.u32 	%p47, %r208, 480;
	selp.b32 	%r212, %r208, %r211, %p47;
	mul.hi.u32 	%r213, %r212, -2004318071;
	shr.u32 	%r214, %r213, 4;
	or.b32  	%r215, %r214, %r89;
	setp.eq.s32 	%p48, %r215, 0;
	add.s32 	%r216, %r214, %r89;
	setp.gt.u32 	%p49, %r216, 224;
	or.pred  	%p10, %p48, %p49;
	cvt.u16.u32 	%rs57, %r208;
	mul.hi.u16 	%rs58, %rs57, -30583;
	shr.u16 	%rs59, %rs58, 4;
	mul.lo.s16 	%rs60, %rs59, 30;
	sub.s16 	%rs61, %rs57, %rs60;
	cvt.u32.u16 	%r218, %rs61;
	or.b32  	%r39, %r91, %r218;
	add.s32 	%r40, %r91, %r218;
	or.pred  	%p50, %p12, %p13;
	or.pred  	%p51, %p50, %p14;
	or.pred  	%p52, %p51, %p15;
	or.pred  	%p11, %p52, %p18;
	mad.lo.s32 	%r219, %r107, 1152, %r84;
	mad.lo.s32 	%r220, %r81, 576, %r219;
	add.s32 	%r221, %r220, %r108;
	add.s32 	%r222, %r221, %r109;
	mul.wide.u32 	%rd10, %r222, 4;
	add.s64 	%rd35, %rd9, %rd10;
	mad.lo.s32 	%r223, %r209, 50176, %r92;
	add.s32 	%r224, %r223, %r93;
	mad.lo.s32 	%r225, %r214, 224, %r224;
	add.s32 	%r226, %r40, %r225;
	add.s32 	%r344, %r226, -225;
	mad.lo.s32 	%r227, %r198, 50176, %r92;
	add.s32 	%r228, %r227, %r93;
	mad.lo.s32 	%r229, %r203, 224, %r228;
	add.s32 	%r230, %r36, %r229;
	add.s32 	%r343, %r230, -225;
	mad.lo.s32 	%r231, %r187, 50176, %r92;
	add.s32 	%r232, %r231, %r93;
	mad.lo.s32 	%r233, %r192, 224, %r232;
	add.s32 	%r234, %r32, %r233;
	add.s32 	%r342, %r234, -225;
	mad.lo.s32 	%r235, %r176, 50176, %r92;
	add.s32 	%r236, %r235, %r93;
	mad.lo.s32 	%r237, %r181, 224, %r236;
	add.s32 	%r238, %r28, %r237;
	add.s32 	%r341, %r238, -225;
	mad.lo.s32 	%r239, %r165, 50176, %r92;
	add.s32 	%r240, %r239, %r93;
	mad.lo.s32 	%r241, %r170, 224, %r240;
	add.s32 	%r242, %r24, %r241;
	add.s32 	%r340, %r242, -225;
	mad.lo.s32 	%r243, %r154, 50176, %r92;
	add.s32 	%r244, %r243, %r93;
	mad.lo.s32 	%r245, %r159, 224, %r244;
	add.s32 	%r246, %r20, %r245;
	add.s32 	%r339, %r246, -225;
	mad.lo.s32 	%r247, %r143, 50176, %r92;
	add.s32 	%r248, %r247, %r93;
	mad.lo.s32 	%r249, %r148, 224, %r248;
	add.s32 	%r250, %r16, %r249;
	add.s32 	%r338, %r250, -225;
	mad.lo.s32 	%r251, %r132, 50176, %r92;
	add.s32 	%r252, %r251, %r93;
	mad.lo.s32 	%r253, %r137, 224, %r252;
	add.s32 	%r254, %r12, %r253;
	add.s32 	%r337, %r254, -225;
	mad.lo.s32 	%r255, %r121, 50176, %r92;
	add.s32 	%r256, %r255, %r93;
	mad.lo.s32 	%r257, %r126, 224, %r256;
	add.s32 	%r258, %r8, %r257;
	add.s32 	%r336, %r258, -225;
	mad.lo.s32 	%r259, %r110, 50176, %r92;
	add.s32 	%r260, %r259, %r93;
	mad.lo.s32 	%r261, %r115, 224, %r260;
	add.s32 	%r262, %r4, %r261;
	add.s32 	%r335, %r262, -225;
	mov.b32 	%r345, 0;
	mov.f32 	%f289, 0f00000000;
	mov.f32 	%f290, %f289;
	mov.f32 	%f291, %f289;
	mov.f32 	%f292, %f289;
$L__BB0_1:
	ld.param.u64 	%rd33, [default_function_kernel0_param_0];
	mov.u32 	%r64, %tid.y;
	mov.u32 	%r263, %tid.x;
	mul.lo.s32 	%r264, %r263, 10;
	mad.lo.s32 	%r265, %r64, 69, %r264;
	mov.u32 	%r65, %tid.z;
	mad.lo.s32 	%r266, %r65, 960, %r265;
	shl.b32 	%r267, %r266, 2;
	mov.u32 	%r268, _ZZ24default_function_kernel0E15pad_temp_shared;
	add.s32 	%r63, %r268, %r267;
	setp.gt.u32 	%p53, %r263, 6;
	setp.gt.u32 	%p54, %r2, 63;
	setp.gt.u32 	%p55, %r1, 3;
	mul.wide.s32 	%rd11, %r335, 4;
	cvta.to.global.u64 	%rd3, %rd33;
	add.s64 	%rd4, %rd3, %rd11;
	bar.sync 	0;
	or.pred  	%p56, %p55, %p54;
	setp.gt.u32 	%p57, %r266, 1919;
	setp.gt.u32 	%p58, %r265, 959;
	or.pred  	%p59, %p57, %p58;
	or.pred  	%p61, %p56, %p59;
	or.pred  	%p62, %p61, %p53;
	@%p62 bra 	$L__BB0_5;
	setp.gt.u32 	%p63, %r4, 224;
	setp.eq.s32 	%p64, %r3, 0;
	or.pred  	%p65, %p1, %p64;
	or.pred  	%p66, %p65, %p63;
	mov.f32 	%f293, 0f00000000;
	@%p66 bra 	$L__BB0_4;
	ld.global.nc.f32 	%f293, [%rd4];
$L__BB0_4:
	st.shared.f32 	[%r63], %f293;
$L__BB0_5:
	setp.gt.u32 	%p67, %r6, 63;
	setp.gt.u32 	%p68, %r5, 3;
	setp.gt.u32 	%p69, %r263, 6;
	or.pred  	%p70, %p68, %p67;
	mul.lo.s32 	%r271, %r263, 10;
	mad.lo.s32 	%r272, %r64, 69, %r271;
	mad.lo.s32 	%r273, %r65, 960, %r272;
	setp.gt.u32 	%p71, %r273, 1918;
	add.s32 	%r274, %r272, 1;
	setp.gt.u32 	%p72, %r274, 959;
	or.pred  	%p73, %p71, %p72;
	or.pred  	%p75, %p70, %p73;
	or.pred  	%p76, %p75, %p69;
	@%p76 bra 	$L__BB0_9;
	setp.gt.u32 	%p77, %r8, 224;
	setp.eq.s32 	%p78, %r7, 0;
	or.pred  	%p79, %p2, %p78;
	or.pred  	%p80, %p79, %p77;
	mov.f32 	%f294, 0f00000000;
	@%p80 bra 	$L__BB0_8;
	mul.wide.s32 	%rd12, %r336, 4;
	add.s64 	%rd13, %rd3, %rd12;
	ld.global.nc.f32 	%f294, [%rd13];
$L__BB0_8:
	st.shared.f32 	[%r63+4], %f294;
$L__BB0_9:
	setp.gt.u32 	%p81, %r10, 63;
	setp.gt.u32 	%p82, %r9, 3;
	setp.gt.u32 	%p83, %r263, 6;
	or.pred  	%p84, %p82, %p81;
	mul.lo.s32 	%r276, %r263, 10;
	mad.lo.s32 	%r277, %r64, 69, %r276;
	mad.lo.s32 	%r278, %r65, 960, %r277;
	setp.gt.u32 	%p85, %r278, 1917;
	add.s32 	%r279, %r277, 2;
	setp.gt.u32 	%p86, %r279, 959;
	or.pred  	%p87, %p85, %p86;
	or.pred  	%p89, %p84, %p87;
	or.pred  	%p90, %p89, %p83;
	@%p90 bra 	$L__BB0_13;
	setp.gt.u32 	%p91, %r12, 224;
	setp.eq.s32 	%p92, %r11, 0;
	or.pred  	%p93, %p3, %p92;
	or.pred  	%p94, %p93, %p91;
	mov.f32 	%f295, 0f00000000;
	@%p94 bra 	$L__BB0_12;
	mul.wide.s32 	%rd14, %r337, 4;
	add.s64 	%rd15, %rd3, %rd14;
	ld.global.nc.f32 	%f295, [%rd15];
$L__BB0_12:
	st.shared.f32 	[%r63+8], %f295;
$L__BB0_13:
	setp.gt.u32 	%p95, %r14, 63;
	setp.gt.u32 	%p96, %r13, 3;
	setp.gt.u32 	%p97, %r263, 6;
	or.pred  	%p98, %p96, %p95;
	mul.lo.s32 	%r281, %r263, 10;
	mad.lo.s32 	%r282, %r64, 69, %r281;
	mad.lo.s32 	%r283, %r65, 960, %r282;
	setp.gt.u32 	%p99, %r283, 1916;
	add.s32 	%r284, %r282, 3;
	setp.gt.u32 	%p100, %r284, 959;
	or.pred  	%p101, %p99, %p100;
	or.pred  	%p103, %p98, %p101;
	or.pred  	%p104, %p103, %p97;
	@%p104 bra 	$L__BB0_17;
	setp.gt.u32 	%p105, %r16, 224;
	setp.eq.s32 	%p106, %r15, 0;
	or.pred  	%p107, %p4, %p106;
	or.pred  	%p108, %p107, %p105;
	mov.f32 	%f296, 0f00000000;
	@%p108 bra 	$L__BB0_16;
	mul.wide.s32 	%rd16, %r338, 4;
	add.s64 	%rd17, %rd3, %rd16;
	ld.global.nc.f32 	%f296, [%rd17];
$L__BB0_16:
	st.shared.f32 	[%r63+12], %f296;
$L__BB0_17:
	setp.gt.u32 	%p109, %r18, 63;
	setp.gt.u32 	%p110, %r17, 3;
	setp.gt.u32 	%p111, %r263, 6;
	or.pred  	%p112, %p110, %p109;
	mul.lo.s32 	%r286, %r263, 10;
	mad.lo.s32 	%r287, %r64, 69, %r286;
	mad.lo.s32 	%r288, %r65, 960, %r287;
	setp.gt.u32 	%p113, %r288, 1915;
	add.s32 	%r289, %r287, 4;
	setp.gt.u32 	%p114, %r289, 959;
	or.pred  	%p115, %p113, %p114;
	or.pred  	%p117, %p112, %p115;
	or.pred  	%p118, %p117, %p111;
	@%p118 bra 	$L__BB0_21;
	setp.gt.u32 	%p119, %r20, 224;
	setp.eq.s32 	%p120, %r19, 0;
	or.pred  	%p121, %p5, %p120;
	or.pred  	%p122, %p121, %p119;
	mov.f32 	%f297, 0f00000000;
	@%p122 bra 	$L__BB0_20;
	mul.wide.s32 	%rd18, %r339, 4;
	add.s64 	%rd19, %rd3, %rd18;
	ld.global.nc.f32 	%f297, [%rd19];
$L__BB0_20:
	st.shared.f32 	[%r63+16], %f297;
$L__BB0_21:
	setp.gt.u32 	%p123, %r22, 63;
	setp.gt.u32 	%p124, %r21, 3;
	setp.gt.u32 	%p125, %r263, 6;
	or.pred  	%p126, %p124, %p123;
	mul.lo.s32 	%r291, %r263, 10;
	mad.lo.s32 	%r292, %r64, 69, %r291;
	mad.lo.s32 	%r293, %r65, 960, %r292;
	setp.gt.u32 	%p127, %r293, 1914;
	add.s32 	%r294, %r292, 5;
	setp.gt.u32 	%p128, %r294, 959;
	or.pred  	%p129, %p127, %p128;
	or.pred  	%p131, %p126, %p129;
	or.pred  	%p132, %p131, %p125;
	@%p132 bra 	$L__BB0_25;
	setp.gt.u32 	%p133, %r24, 224;
	setp.eq.s32 	%p134, %r23, 0;
	or.pred  	%p135, %p6, %p134;
	or.pred  	%p136, %p135, %p133;
	mov.f32 	%f298, 0f00000000;
	@%p136 bra 	$L__BB0_24;
	mul.wide.s32 	%rd20, %r340, 4;
	add.s64 	%rd21, %rd3, %rd20;
	ld.global.nc.f32 	%f298, [%rd21];
$L__BB0_24:
	st.shared.f32 	[%r63+20], %f298;
$L__BB0_25:
	setp.gt.u32 	%p137, %r26, 63;
	setp.gt.u32 	%p138, %r25, 3;
	setp.gt.u32 	%p139, %r263, 6;
	or.pred  	%p140, %p138, %p137;
	mul.lo.s32 	%r296, %r263, 10;
	mad.lo.s32 	%r297, %r64, 69, %r296;
	mad.lo.s32 	%r298, %r65, 960, %r297;
	setp.gt.u32 	%p141, %r298, 1913;
	add.s32 	%r299, %r297, 6;
	setp.gt.u32 	%p142, %r299, 959;
	or.pred  	%p143, %p141, %p142;
	or.pred  	%p145, %p140, %p143;
	or.pred  	%p146, %p145, %p139;
	@%p146 bra 	$L__BB0_29;
	setp.gt.u32 	%p147, %r28, 224;
	setp.eq.s32 	%p148, %r27, 0;
	or.pred  	%p149, %p7, %p148;
	or.pred  	%p150, %p149, %p147;
	mov.f32 	%f299, 0f00000000;
	@%p150 bra 	$L__BB0_28;
	mul.wide.s32 	%rd22, %r341, 4;
	add.s64 	%rd23, %rd3, %rd22;
	ld.global.nc.f32 	%f299, [%rd23];
$L__BB0_28:
	st.shared.f32 	[%r63+24], %f299;
$L__BB0_29:
	setp.gt.u32 	%p151, %r30, 63;
	setp.gt.u32 	%p152, %r29, 3;
	setp.gt.u32 	%p153, %r263, 6;
	or.pred  	%p154, %p152, %p151;
	mul.lo.s32 	%r301, %r263, 10;
	mad.lo.s32 	%r302, %r64, 69, %r301;
	mad.lo.s32 	%r303, %r65, 960, %r302;
	setp.gt.u32 	%p155, %r303, 1912;
	add.s32 	%r304, %r302, 7;
	setp.gt.u32 	%p156, %r304, 959;
	or.pred  	%p157, %p155, %p156;
	or.pred  	%p159, %p154, %p157;
	or.pred  	%p160, %p159, %p153;
	@%p160 bra 	$L__BB0_33;
	setp.gt.u32 	%p161, %r32, 224;
	setp.eq.s32 	%p162, %r31, 0;
	or.pred  	%p163, %p8, %p162;
	or.pred  	%p164, %p163, %p161;
	mov.f32 	%f300, 0f00000000;
	@%p164 bra 	$L__BB0_32;
	mul.wide.s32 	%rd24, %r342, 4;
	add.s64 	%rd25, %rd3, %rd24;
	ld.global.nc.f32 	%f300, [%rd25];
$L__BB0_32:
	st.shared.f32 	[%r63+28], %f300;
$L__BB0_33:
	setp.gt.u32 	%p165, %r34, 63;
	setp.gt.u32 	%p166, %r33, 3;
	setp.gt.u32 	%p167, %r263, 6;
	or.pred  	%p168, %p166, %p165;
	mul.lo.s32 	%r306, %r263, 10;
	mad.lo.s32 	%r307, %r64, 69, %r306;
	mad.lo.s32 	%r308, %r65, 960, %r307;
	setp.gt.u32 	%p169, %r308, 1911;
	add.s32 	%r309, %r307, 8;
	setp.gt.u32 	%p170, %r309, 959;
	or.pred  	%p171, %p169, %p170;
	or.pred  	%p173, %p168, %p171;
	or.pred  	%p174, %p173, %p167;
	@%p174 bra 	$L__BB0_37;
	setp.gt.u32 	%p175, %r36, 224;
	setp.eq.s32 	%p176, %r35, 0;
	or.pred  	%p177, %p9, %p176;
	or.pred  	%p178, %p177, %p175;
	mov.f32 	%f301, 0f00000000;
	@%p178 bra 	$L__BB0_36;
	mul.wide.s32 	%rd26, %r343, 4;
	add.s64 	%rd27, %rd3, %rd26;
	ld.global.nc.f32 	%f301, [%rd27];
$L__BB0_36:
	st.shared.f32 	[%r63+32], %f301;
$L__BB0_37:
	setp.gt.u32 	%p179, %r263, 5;
	setp.gt.u32 	%p180, %r38, 63;
	setp.gt.u32 	%p181, %r37, 3;
	or.pred  	%p182, %p181, %p180;
	mul.lo.s32 	%r311, %r263, 10;
	mad.lo.s32 	%r312, %r64, 69, %r311;
	mad.lo.s32 	%r313, %r65, 960, %r312;
	setp.gt.u32 	%p183, %r313, 1910;
	add.s32 	%r314, %r312, 9;
	setp.gt.u32 	%p184, %r314, 959;
	or.pred  	%p185, %p183, %p184;
	or.pred  	%p187, %p182, %p185;
	or.pred  	%p188, %p187, %p179;
	@%p188 bra 	$L__BB0_41;
	setp.gt.u32 	%p189, %r40, 224;
	setp.eq.s32 	%p190, %r39, 0;
	or.pred  	%p191, %p10, %p190;
	or.pred  	%p192, %p191, %p189;
	mov.f32 	%f302, 0f00000000;
	@%p192 bra 	$L__BB0_40;
	mul.wide.s32 	%rd28, %r344, 4;
	add.s64 	%rd29, %rd3, %rd28;
	ld.global.nc.f32 	%f302, [%rd29];
$L__BB0_40:
	st.shared.f32 	[%r63+36], %f302;
$L__BB0_41:
	@%p11 bra 	$L__BB0_43;
	ld.global.nc.f32 	%f40, [%rd35];
	mad.lo.s32 	%r315, %r64, 3, %r263;
	mad.lo.s32 	%r316, %r65, 36, %r315;
	shl.b32 	%r317, %r316, 2;
	mov.u32 	%r318, _ZZ24default_function_kernel0E13kernel_shared;
	add.s32 	%r319, %r318, %r317;
	st.shared.f32 	[%r319], %f40;
$L__BB0_43:
	bar.sync 	0;
	mov.u32 	%r66, %tid.y;
	shl.b32 	%r67, %r263, 2;
	mad.lo.s32 	%r320, %r66, 30, %r67;
	shl.b32 	%r321, %r320, 2;
	mov.u32 	%r322, _ZZ24default_function_kernel0E15pad_temp_shared;
	add.s32 	%r323, %r322, %r321;
	ld.shared.f32 	%f41, [%r323];
	ld.shared.f32 	%f42, [%r323+4];
	ld.shared.f32 	%f43, [%r323+8];
	ld.shared.f32 	%f44, [%r323+12];
	ld.shared.f32 	%f45, [%r323+16];
	ld.shared.f32 	%f46, [%r323+20];
	mov.u32 	%r68, %tid.z;
	mov.u32 	%r324, _ZZ24default_function_kernel0E13kernel_shared;
	mad.lo.s32 	%r325, %r68, 144, %r324;
	ld.shared.f32 	%f47, [%r325];
	ld.shared.f32 	%f48, [%r325+4];
	ld.shared.f32 	%f49, [%r325+8];
	fma.rn.f32 	%f50, %f41, %f47, %f289;
	fma.rn.f32 	%f51, %f42, %f47, %f290;
	fma.rn.f32 	%f52, %f43, %f47, %f291;
	fma.rn.f32 	%f53, %f44, %f47, %f292;
	fma.rn.f32 	%f54, %f42, %f48, %f50;
	fma.rn.f32 	%f55, %f43, %f48, %f51;
	fma.rn.f32 	%f56, %f44, %f48, %f52;
	fma.rn.f32 	%f57, %f45, %f48, %f53;
	fma.rn.f32 	%f58, %f43, %f49, %f54;
	fma.rn.f32 	%f59, %f44, %f49, %f55;
	fma.rn.f32 	%f60, %f45, %f49, %f56;
	fma.rn.f32 	%f61, %f46, %f49, %f57;
	ld.shared.f32 	%f62, [%r323+120];
	ld.shared.f32 	%f63, [%r323+124];
	ld.shared.f32 	%f64, [%r323+128];
	ld.shared.f32 	%f65, [%r323+132];
	ld.shared.f32 	%f66, [%r323+136];
	ld.shared.f32 	%f67, [%r323+140];
	ld.shared.f32 	%f68, [%r325+12];
	ld.shared.f32 	%f69, [%r325+16];
	ld.shared.f32 	%f70, [%r325+20];
	fma.rn.f32 	%f71, %f62, %f68, %f58;
	fma.rn.f32 	%f72, %f63, %f68, %f59;
	fma.rn.f32 	%f73, %f64, %f68, %f60;
	fma.rn.f32 	%f74, %f65, %f68, %f61;
	fma.rn.f32 	%f75, %f63, %f69, %f71;
	fma.rn.f32 	%f76, %f64, %f69, %f72;
	fma.rn.f32 	%f77, %f65, %f69, %f73;
	fma.rn.f32 	%f78, %f66, %f69, %f74;
	fma.rn.f32 	%f79, %f64, %f70, %f75;
	fma.rn.f32 	%f80, %f65, %f70, %f76;
	fma.rn.f32 	%f81, %f66, %f70, %f77;
	fma.rn.f32 	%f82, %f67, %f70, %f78;
	ld.shared.f32 	%f83, [%r323+240];
	ld.shared.f32 	%f84, [%r323+244];
	ld.shared.f32 	%f85, [%r323+248];
	ld.shared.f32 	%f86, [%r323+252];
	ld.shared.f32 	%f87, [%r323+256];
	ld.shared.f32 	%f88, [%r323+260];
	ld.shared.f32 	%f89, [%r325+24];
	ld.shared.f32 	%f90, [%r325+28];
	ld.shared.f32 	%f91, [%r325+32];
	fma.rn.f32 	%f92, %f83, %f89, %f79;
	fma.rn.f32 	%f93, %f84, %f89, %f80;
	fma.rn.f32 	%f94, %f85, %f89, %f81;
	fma.rn.f32 	%f95, %f86, %f89, %f82;
	fma.rn.f32 	%f96, %f84, %f90, %f92;
	fma.rn.f32 	%f97, %f85, %f90, %f93;
	fma.rn.f32 	%f98, %f86, %f90, %f94;
	fma.rn.f32 	%f99, %f87, %f90, %f95;
	fma.rn.f32 	%f100, %f85, %f91, %f96;
	fma.rn.f32 	%f101, %f86, %f91, %f97;
	fma.rn.f32 	%f102, %f87, %f91, %f98;
	fma.rn.f32 	%f103, %f88, %f91, %f99;
	ld.shared.f32 	%f104, [%r323+1920];
	ld.shared.f32 	%f105, [%r323+1924];
	ld.shared.f32 	%f106, [%r323+1928];
	ld.shared.f32 	%f107, [%r323+1932];
	ld.shared.f32 	%f108, [%r323+1936];
	ld.shared.f32 	%f109, [%r323+1940];
	ld.shared.f32 	%f110, [%r325+36];
	ld.shared.f32 	%f111, [%r325+40];
	ld.shared.f32 	%f112, [%r325+44];
	fma.rn.f32 	%f113, %f104, %f110, %f100;
	fma.rn.f32 	%f114, %f105, %f110, %f101;
	fma.rn.f32 	%f115, %f106, %f110, %f102;
	fma.rn.f32 	%f116, %f107, %f110, %f103;
	fma.rn.f32 	%f117, %f105, %f111, %f113;
	fma.rn.f32 	%f118, %f106, %f111, %f114;
	fma.rn.f32 	%f119, %f107, %f111, %f115;
	fma.rn.f32 	%f120, %f108, %f111, %f116;
	fma.rn.f32 	%f121, %f106, %f112, %f117;
	fma.rn.f32 	%f122, %f107, %f112, %f118;
	fma.rn.f32 	%f123, %f108, %f112, %f119;
	fma.rn.f32 	%f124, %f109, %f112, %f120;
	ld.shared.f32 	%f125, [%r323+2040];
	ld.shared.f32 	%f126, [%r323+2044];
	ld.shared.f32 	%f127, [%r323+2048];
	ld.shared.f32 	%f128, [%r323+2052];
	ld.shared.f32 	%f129, [%r323+2056];
	ld.shared.f32 	%f130, [%r323+2060];
	ld.shared.f32 	%f131, [%r325+48];
	ld.shared.f32 	%f132, [%r325+52];
	ld.shared.f32 	%f133, [%r325+56];
	fma.rn.f32 	%f134, %f125, %f131, %f121;
	fma.rn.f32 	%f135, %f126, %f131, %f122;
	fma.rn.f32 	%f136, %f127, %f131, %f123;
	fma.rn.f32 	%f137, %f128, %f131, %f124;
	fma.rn.f32 	%f138, %f126, %f132, %f134;
	fma.rn.f32 	%f139, %f127, %f132, %f135;
	fma.rn.f32 	%f140, %f128, %f132, %f136;
	fma.rn.f32 	%f141, %f129, %f132, %f137;
	fma.rn.f32 	%f142, %f127, %f133, %f138;
	fma.rn.f32 	%f143, %f128, %f133, %f139;
	fma.rn.f32 	%f144, %f129, %f133, %f140;
	fma.rn.f32 	%f145, %f130, %f133, %f141;
	ld.shared.f32 	%f146, [%r323+2160];
	ld.shared.f32 	%f147, [%r323+2164];
	ld.shared.f32 	%f148, [%r323+2168];
	ld.shared.f32 	%f149, [%r323+2172];
	ld.shared.f32 	%f150, [%r323+2176];
	ld.shared.f32 	%f151, [%r323+2180];
	ld.shared.f32 	%f152, [%r325+60];
	ld.shared.f32 	%f153, [%r325+64];
	ld.shared.f32 	%f154, [%r325+68];
	fma.rn.f32 	%f155, %f146, %f152, %f142;
	fma.rn.f32 	%f156, %f147, %f152, %f143;
	fma.rn.f32 	%f157, %f148, %f152, %f144;
	fma.rn.f32 	%f158, %f149, %f152, %f145;
	fma.rn.f32 	%f159, %f147, %f153, %f155;
	fma.rn.f32 	%f160, %f148, %f153, %f156;
	fma.rn.f32 	%f161, %f149, %f153, %f157;
	fma.rn.f32 	%f162, %f150, %f153, %f158;
	fma.rn.f32 	%f163, %f148, %f154, %f159;
	fma.rn.f32 	%f164, %f149, %f154, %f160;
	fma.rn.f32 	%f165, %f150, %f154, %f161;
	fma.rn.f32 	%f166, %f151, %f154, %f162;
	ld.shared.f32 	%f167, [%r323+3840];
	ld.shared.f32 	%f168, [%r323+3844];
	ld.shared.f32 	%f169, [%r323+3848];
	ld.shared.f32 	%f170, [%r323+3852];
	ld.shared.f32 	%f171, [%r323+3856];
	ld.shared.f32 	%f172, [%r323+3860];
	ld.shared.f32 	%f173, [%r325+72];
	ld.shared.f32 	%f174, [%r325+76];
	ld.shared.f32 	%f175, [%r325+80];
	fma.rn.f32 	%f176, %f167, %f173, %f163;
	fma.rn.f32 	%f177, %f168, %f173, %f164;
	fma.rn.f32 	%f178, %f169, %f173, %f165;
	fma.rn.f32 	%f179, %f170, %f173, %f166;
	fma.rn.f32 	%f180, %f168, %f174, %f176;
	fma.rn.f32 	%f181, %f169, %f174, %f177;
	fma.rn.f32 	%f182, %f170, %f174, %f178;
	fma.rn.f32 	%f183, %f171, %f174, %f179;
	fma.rn.f32 	%f184, %f169, %f175, %f180;
	fma.rn.f32 	%f185, %f170, %f175, %f181;
	fma.rn.f32 	%f186, %f171, %f175, %f182;
	fma.rn.f32 	%f187, %f172, %f175, %f183;
	ld.shared.f32 	%f188, [%r323+3960];
	ld.shared.f32 	%f189, [%r323+3964];
	ld.shared.f32 	%f190, [%r323+3968];
	ld.shared.f32 	%f191, [%r323+3972];
	ld.shared.f32 	%f192, [%r323+3976];
	ld.shared.f32 	%f193, [%r323+3980];
	ld.shared.f32 	%f194, [%r325+84];
	ld.shared.f32 	%f195, [%r325+88];
	ld.shared.f32 	%f196, [%r325+92];
	fma.rn.f32 	%f197, %f188, %f194, %f184;
	fma.rn.f32 	%f198, %f189, %f194, %f185;
	fma.rn.f32 	%f199, %f190, %f194, %f186;
	fma.rn.f32 	%f200, %f191, %f194, %f187;
	fma.rn.f32 	%f201, %f189, %f195, %f197;
	fma.rn.f32 	%f202, %f190, %f195, %f198;
	fma.rn.f32 	%f203, %f191, %f195, %f199;
	fma.rn.f32 	%f204, %f192, %f195, %f200;
	fma.rn.f32 	%f205, %f190, %f196, %f201;
	fma.rn.f32 	%f206, %f191, %f196, %f202;
	fma.rn.f32 	%f207, %f192, %f196, %f203;
	fma.rn.f32 	%f208, %f193, %f196, %f204;
	ld.shared.f32 	%f209, [%r323+4080];
	ld.shared.f32 	%f210, [%r323+4084];
	ld.shared.f32 	%f211, [%r323+4088];
	ld.shared.f32 	%f212, [%r323+4092];
	ld.shared.f32 	%f213, [%r323+4096];
	ld.shared.f32 	%f214, [%r323+4100];
	ld.shared.f32 	%f215, [%r325+96];
	ld.shared.f32 	%f216, [%r325+100];
	ld.shared.f32 	%f217, [%r325+104];
	fma.rn.f32 	%f218, %f209, %f215, %f205;
	fma.rn.f32 	%f219, %f210, %f215, %f206;
	fma.rn.f32 	%f220, %f211, %f215, %f207;
	fma.rn.f32 	%f221, %f212, %f215, %f208;
	fma.rn.f32 	%f222, %f210, %f216, %f218;
	fma.rn.f32 	%f223, %f211, %f216, %f219;
	fma.rn.f32 	%f224, %f212, %f216, %f220;
	fma.rn.f32 	%f225, %f213, %f216, %f221;
	fma.rn.f32 	%f226, %f211, %f217, %f222;
	fma.rn.f32 	%f227, %f212, %f217, %f223;
	fma.rn.f32 	%f228, %f213, %f217, %f224;
	fma.rn.f32 	%f229, %f214, %f217, %f225;
	ld.shared.f32 	%f230, [%r323+5760];
	ld.shared.f32 	%f231, [%r323+5764];
	ld.shared.f32 	%f232, [%r323+5768];
	ld.shared.f32 	%f233, [%r323+5772];
	ld.shared.f32 	%f234, [%r323+5776];
	ld.shared.f32 	%f235, [%r323+5780];
	ld.shared.f32 	%f236, [%r325+108];
	ld.shared.f32 	%f237, [%r325+112];
	ld.shared.f32 	%f238, [%r325+116];
	fma.rn.f32 	%f239, %f230, %f236, %f226;
	fma.rn.f32 	%f240, %f231, %f236, %f227;
	fma.rn.f32 	%f241, %f232, %f236, %f228;
	fma.rn.f32 	%f242, %f233, %f236, %f229;
	fma.rn.f32 	%f243, %f231, %f237, %f239;
	fma.rn.f32 	%f244, %f232, %f237, %f240;
	fma.rn.f32 	%f245, %f233, %f237, %f241;
	fma.rn.f32 	%f246, %f234, %f237, %f242;
	fma.rn.f32 	%f247, %f232, %f238, %f243;
	fma.rn.f32 	%f248, %f233, %f238, %f244;
	fma.rn.f32 	%f249, %f234, %f238, %f245;
	fma.rn.f32 	%f250, %f235, %f238, %f246;
	ld.shared.f32 	%f251, [%r323+5880];
	ld.shared.f32 	%f252, [%r323+5884];
	ld.shared.f32 	%f253, [%r323+5888];
	ld.shared.f32 	%f254, [%r323+5892];
	ld.shared.f32 	%f255, [%r323+5896];
	ld.shared.f32 	%f256, [%r323+5900];
	ld.shared.f32 	%f257, [%r325+120];
	ld.shared.f32 	%f258, [%r325+124];
	ld.shared.f32 	%f259, [%r325+128];
	fma.rn.f32 	%f260, %f251, %f257, %f247;
	fma.rn.f32 	%f261, %f252, %f257, %f248;
	fma.rn.f32 	%f262, %f253, %f257, %f249;
	fma.rn.f32 	%f263, %f254, %f257, %f250;
	fma.rn.f32 	%f264, %f252, %f258, %f260;
	fma.rn.f32 	%f265, %f253, %f258, %f261;
	fma.rn.f32 	%f266, %f254, %f258, %f262;
	fma.rn.f32 	%f267, %f255, %f258, %f263;
	fma.rn.f32 	%f268, %f253, %f259, %f264;
	fma.rn.f32 	%f269, %f254, %f259, %f265;
	fma.rn.f32 	%f270, %f255, %f259, %f266;
	fma.rn.f32 	%f271, %f256, %f259, %f267;
	ld.shared.f32 	%f272, [%r323+6000];
	ld.shared.f32 	%f273, [%r323+6004];
	ld.shared.f32 	%f274, [%r323+6008];
	ld.shared.f32 	%f275, [%r323+6012];
	ld.shared.f32 	%f276, [%r323+6016];
	ld.shared.f32 	%f277, [%r323+6020];
	ld.shared.f32 	%f278, [%r325+132];
	ld.shared.f32 	%f279, [%r325+136];
	ld.shared.f32 	%f280, [%r325+140];
	fma.rn.f32 	%f281, %f272, %f278, %f268;
	fma.rn.f32 	%f282, %f273, %f278, %f269;
	fma.rn.f32 	%f283, %f274, %f278, %f270;
	fma.rn.f32 	%f284, %f275, %f278, %f271;
	fma.rn.f32 	%f285, %f273, %f279, %f281;
	fma.rn.f32 	%f286, %f274, %f279, %f282;
	fma.rn.f32 	%f287, %f275, %f279, %f283;
	fma.rn.f32 	%f288, %f276, %f279, %f284;
	fma.rn.f32 	%f289, %f274, %f280, %f285;
	fma.rn.f32 	%f290, %f275, %f280, %f286;
	fma.rn.f32 	%f291, %f276, %f280, %f287;
	fma.rn.f32 	%f292, %f277, %f280, %f288;
	add.s32 	%r345, %r345, 1;
	add.s64 	%rd35, %rd35, 144;
	add.s32 	%r344, %r344, 200704;
	add.s32 	%r343, %r343, 200704;
	add.s32 	%r342, %r342, 200704;
	add.s32 	%r341, %r341, 200704;
	add.s32 	%r340, %r340, 200704;
	add.s32 	%r339, %r339, 200704;
	add.s32 	%r338, %r338, 200704;
	add.s32 	%r337, %r337, 200704;
	add.s32 	%r336, %r336, 200704;
	add.s32 	%r335, %r335, 200704;
	setp.ne.s32 	%p193, %r345, 16;
	@%p193 bra 	$L__BB0_1;
	ld.param.u64 	%rd34, [default_function_kernel0_param_2];
	mov.u32 	%r326, %ctaid.z;
	mul.lo.s32 	%r327, %r68, 50176;
	mad.lo.s32 	%r328, %r326, 100352, %r327;
	mov.u32 	%r329, %ctaid.y;
	mad.lo.s32 	%r330, %r329, 3136, %r328;
	mad.lo.s32 	%r331, %r66, 224, %r330;
	mov.u32 	%r332, %ctaid.x;
	mad.lo.s32 	%r333, %r332, 28, %r331;
	add.s32 	%r334, %r333, %r67;
	cvta.to.global.u64 	%rd30, %rd34;
	mul.wide.u32 	%rd31, %r334, 4;
	add.s64 	%rd32, %rd30, %rd31;
	st.global.f32 	[%rd32], %f289;
	st.global.f32 	[%rd32+4], %f290;
	st.global.f32 	[%rd32+8], %f291;
	st.global.f32 	[%rd32+12], %f292;
	ret;

}


// ===== COMPILED SASS (sm_100) =====

	.target	sm_100

	.elftype	@"ET_EXEC"


//--------------------- .note.nv.tkinfo           --------------------------
	.section	.note.nv.tkinfo,"",@"SHT_NOTE"
	.sectionflags	@"SHF_NOTE_NV_TKINFO"
	.tkinfo
        /*0018*/ 	.word	0x00000002
        /*0030*/ 	.string	""
        /*0030*/ 	.string	"ptxas"
        /*0030*/ 	.string	"Cuda compilation tools, release 13.0, V13.0.88"
        /*0030*/ 	.string	"Build cuda_13.0.r13.0/compiler.36424714_0"
        /*0030*/ 	.string	"-arch sm_100 -m 64 "



//--------------------- .note.nv.cuinfo           --------------------------
	.section	.note.nv.cuinfo,"",@"SHT_NOTE"
	.sectionflags	@"SHF_NOTE_NV_CUINFO"
        /*0018*/ 	.short	0x0002
        /*001a*/ 	.short	0x0064
        /*001c*/ 	.short	0x0082
	.zero		2


//--------------------- .nv.info                  --------------------------
	.section	.nv.info,"",@"SHT_CUDA_INFO"
	.align	4


	//----- nvinfo : EIATTR_REGCOUNT
	.align		4
        /*0000*/ 	.byte	0x04, 0x2f
        /*0002*/ 	.short	(.L_1 - .L_0)
	.align		4
.L_0:
        /*0004*/ 	.word	index@(default_function_kernel0)
        /*0008*/ 	.word	0x00000038


	//----- nvinfo : EIATTR_FRAME_SIZE
	.align		4
.L_1:
        /*000c*/ 	.byte	0x04, 0x11
        /*000e*/ 	.short	(.L_3 - .L_2)
	.align		4
.L_2:
        /*0010*/ 	.word	index@(default_function_kernel0)
        /*0014*/ 	.word	0x00000000


	//----- nvinfo : EIATTR_MIN_STACK_SIZE
	.align		4
.L_3:
        /*0018*/ 	.byte	0x04, 0x12
        /*001a*/ 	.short	(.L_5 - .L_4)
	.align		4
.L_4:
        /*001c*/ 	.word	index@(default_function_kernel0)
        /*0020*/ 	.word	0x00000000
.L_5:


//--------------------- .nv.compat                --------------------------
	.section	.nv.compat,"",@"SHT_CUDA_COMPAT_INFO"
	.align	4
        /*0000*/ 	.byte	0x02, 0x09, 0x00, 0x00, 0x02, 0x02, 0x01, 0x00, 0x02, 0x05, 0x05, 0x00, 0x03, 0x07, 0x01, 0x01
        /*0010*/ 	.byte	0x02, 0x03, 0x00, 0x00, 0x02, 0x06, 0x01, 0x00, 0x04, 0x0b, 0x08, 0x00, 0x09, 0x00, 0x00, 0x00
        /*0020*/ 	.byte	0x00, 0x00, 0x00, 0x00


//--------------------- .nv.info.default_function_kernel0 --------------------------
	.section	.nv.info.default_function_kernel0,"",@"SHT_CUDA_INFO"
	.sectionflags	@""
	.align	4


	//----- nvinfo : EIATTR_CUDA_API_VERSION
	.align		4
        /*0000*/ 	.byte	0x04, 0x37
        /*0002*/ 	.short	(.L_7 - .L_6)
.L_6:
        /*0004*/ 	.word	0x00000082


	//----- nvinfo : EIATTR_KPARAM_INFO
	.align		4
.L_7:
        /*0008*/ 	.byte	0x04, 0x17
        /*000a*/ 	.short	(.L_9 - .L_8)
.L_8:
        /*000c*/ 	.word	0x00000000
        /*0010*/ 	.short	0x0002
        /*0012*/ 	.short	0x0010
        /*0014*/ 	.byte	0x00, 0xf5, 0x21, 0x00


	//----- nvinfo : EIATTR_KPARAM_INFO
	.align		4
.L_9:
        /*0018*/ 	.byte	0x04, 0x17
        /*001a*/ 	.short	(.L_11 - .L_10)
.L_10:
        /*001c*/ 	.word	0x00000000
        /*0020*/ 	.short	0x0001
        /*0022*/ 	.short	0x0008
        /*0024*/ 	.byte	0x00, 0xf5, 0x21, 0x00


	//----- nvinfo : EIATTR_KPARAM_INFO
	.align		4
.L_11:
        /*0028*/ 	.byte	0x04, 0x17
        /*002a*/ 	.short	(.L_13 - .L_12)
.L_12:
        /*002c*/ 	.word	0x00000000
        /*0030*/ 	.short	0x0000
        /*0032*/ 	.short	0x0000
        /*0034*/ 	.byte	0x00, 0xf5, 0x21, 0x00


	//----- nvinfo : EIATTR_SPARSE_MMA_MASK
	.align		4
.L_13:
        /*0038*/ 	.byte	0x03, 0x50
        /*003a*/ 	.short	0x0000


	//----- nvinfo : EIATTR_MAXREG_COUNT
	.align		4
        /*003c*/ 	.byte	0x03, 0x1b
        /*003e*/ 	.short	0x00ff


	//----- nvinfo : EIATTR_NUM_BARRIERS
	.align		4
        /*0040*/ 	.byte	0x02, 0x4c
        /*0042*/ 	.byte	0x01
	.zero		1


	//----- nvinfo : EIATTR_MERCURY_ISA_VERSION
	.align		4
        /*0044*/ 	.byte	0x03, 0x5f
        /*0046*/ 	.short	0x0101


	//----- nvinfo : EIATTR_VRC_CTA_INIT_COUNT
	.align		4
        /*0048*/ 	.byte	0x02, 0x4a
	.zero		1
	.zero		1


	//----- nvinfo : EIATTR_EXIT_INSTR_OFFSETS
	.align		4
        /*004c*/ 	.byte	0x04, 0x1c
        /*004e*/ 	.short	(.L_15 - .L_14)


	//   ....[0]....
.L_14:
        /*0050*/ 	.word	0x000035f0


	//----- nvinfo : EIATTR_CRS_STACK_SIZE
	.align		4
.L_15:
        /*0054*/ 	.byte	0x04, 0x1e
        /*0056*/ 	.short	(.L_17 - .L_16)
.L_16:
        /*0058*/ 	.word	0x00000000


	//----- nvinfo : EIATTR_CBANK_PARAM_SIZE
	.align		4
.L_17:
        /*005c*/ 	.byte	0x03, 0x19
        /*005e*/ 	.short	0x0018


	//----- nvinfo : EIATTR_PARAM_CBANK
	.align		4
        /*0060*/ 	.byte	0x04, 0x0a
        /*0062*/ 	.short	(.L_19 - .L_18)
	.align		4
.L_18:
        /*0064*/ 	.word	index@(.nv.constant0.default_function_kernel0)
        /*0068*/ 	.short	0x0380
        /*006a*/ 	.short	0x0018


	//----- nvinfo : EIATTR_SW_WAR
	.align		4
.L_19:
        /*006c*/ 	.byte	0x04, 0x36
        /*006e*/ 	.short	(.L_21 - .L_20)
.L_20:
        /*0070*/ 	.word	0x00000008
.L_21:


//--------------------- .nv.callgraph             --------------------------
	.section	.nv.callgraph,"",@"SHT_CUDA_CALLGRAPH"
	.align	4
	.sectionentsize	8
	.align		4
        /*0000*/ 	.word	0x00000000
	.align		4
        /*0004*/ 	.word	0xffffffff
	.align		4
        /*0008*/ 	.word	0x00000000
	.align		4
        /*000c*/ 	.word	0xfffffffe
	.align		4
        /*0010*/ 	.word	0x00000000
	.align		4
        /*0014*/ 	.word	0xfffffffd
	.align		4
        /*0018*/ 	.word	0x00000000
	.align		4
        /*001c*/ 	.word	0xfffffffc


//--------------------- .text.default_function_kernel0 --------------------------
	.section	.text.default_function_kernel0,"ax",@progbits
	.align	128
        .global         default_function_kernel0
        .type           default_function_kernel0,@function
        .size           default_function_kernel0,(.L_x_42 - default_function_kernel0)
        .other          default_function_kernel0,@"STO_CUDA_ENTRY STV_DEFAULT"
default_function_kernel0:
.text.default_function_kernel0:
[----:B------:R-:W-:Y:S01]  /*0000*/  LDC R1, c[0x0][0x37c] ;  /* 0x0000df00ff017b82 */ /* 0x000fe20000000800 */
[----:B------:R-:W0:Y:S01]  /*0010*/  S2R R24, SR_TID.X ;  /* 0x0000000000187919 */ /* 0x000e220000002100 */
[----:B------:R-:W-:-:S06]  /*0020*/  IMAD.MOV.U32 R4, RZ, RZ, RZ ;  /* 0x000000ffff047224 */ /* 0x000fcc00078e00ff */
[----:B------:R-:W1:Y:S01]  /*0030*/  S2UR UR4, SR_CTAID.X ;  /* 0x00000000000479c3 */ /* 0x000e620000002500 */
[----:B------:R-:W-:Y:S01]  /*0040*/  IMAD.MOV.U32 R2, RZ, RZ, RZ ;  /* 0x000000ffff027224 */ /* 0x000fe200078e00ff */
[----:B------:R-:W2:Y:S01]  /*0050*/  S2R R6, SR_TID.Z ;  /* 0x0000000000067919 */ /* 0x000ea20000002300 */
[----:B------:R-:W3:Y:S01]  /*0060*/  LDCU.64 UR6, c[0x0][0x358] ;  /* 0x00006b00ff0677ac */ /* 0x000ee20008000a00 */
[----:B------:R-:W4:Y:S01]  /*0070*/  S2R R7, SR_TID.Y ;  /* 0x0000000000077919 */ /* 0x000f220000002200 */
[----:B------:R-:W5:Y:S01]  /*0080*/  S2R R47, SR_TID.Z ;  /* 0x00000000002f7919 */ /* 0x000f620000002300 */
[----:B------:R-:W3:Y:S01]  /*0090*/  S2R R20, SR_TID.Z ;  /* 0x0000000000147919 */ /* 0x000ee20000002300 */
[----:B------:R-:W5:Y:S01]  /*00a0*/  S2R R45, SR_CTAID.Y ;  /* 0x00000000002d7919 */ /* 0x000f620000002600 */
[----:B------:R-:W5:Y:S01]  /*00b0*/  S2R R42, SR_CTAID.Z ;  /* 0x00000000002a7919 */ /* 0x000f620000002700 */
[----:B-1----:R-:W-:Y:S01]  /*00c0*/  UIMAD UR4, UR4, 0x1c, URZ ;  /* 0x0000001c040478a4 */ /* 0x002fe2000f8e02ff */
[----:B0-----:R-:W-:-:S02]  /*00d0*/  IMAD R22, R24, 0xa, RZ ;  /* 0x0000000a18167824 */ /* 0x001fc400078e02ff */
[----:B--2---:R-:W-:Y:S02]  /*00e0*/  IMAD.SHL.U32 R5, R6, 0x20, RZ ;  /* 0x0000002006057824 */ /* 0x004fe400078e00ff */
[----:B----4-:R-:W-:-:S03]  /*00f0*/  IMAD R22, R7, 0x45, R22 ;  /* 0x0000004507167824 */ /* 0x010fc600078e0216 */
[-C--:B------:R-:W-:Y:S02]  /*0100*/  MOV R3, R5.reuse ;  /* 0x0000000500037202 */ /* 0x080fe40000000f00 */
[----:B------:R-:W-:Y:S01]  /*0110*/  MOV R9, R5 ;  /* 0x0000000500097202 */ /* 0x000fe20000000f00 */
[C---:B------:R-:W-:Y:S01]  /*0120*/  IMAD.HI.U32 R8, R22.reuse, 0x8888889, R4 ;  /* 0x0888888916087827 */ /* 0x040fe200078e0004 */
[C---:B------:R-:W-:Y:S02]  /*0130*/  IADD3 R21, PT, PT, R22.reuse, 0x1, RZ ;  /* 0x0000000116157810 */ /* 0x040fe40007ffe0ff */
[C---:B------:R-:W-:Y:S01]  /*0140*/  IADD3 R43, PT, PT, R22.reuse, 0x8, RZ ;  /* 0x00000008162b7810 */ /* 0x040fe20007ffe0ff */
[----:B------:R-:W-:Y:S01]  /*0150*/  VIADD R16, R22, 0x4 ;  /* 0x0000000416107836 */ /* 0x000fe20000000000 */
[----:B------:R-:W-:Y:S01]  /*0160*/  ISETP.GT.U32.AND P1, PT, R8, 0x3f, PT ;  /* 0x0000003f0800780c */ /* 0x000fe20003f24070 */
[C---:B------:R-:W-:Y:S01]  /*0170*/  IMAD.HI.U32 R0, R21.reuse, 0x8888889, R2 ;  /* 0x0888888915007827 */ /* 0x040fe200078e0002 */
[----:B------:R-:W-:-:S02]  /*0180*/  ISETP.GE.U32.AND P5, PT, R21, 0x1e0, PT ;  /* 0x000001e01500780c */ /* 0x000fc40003fa6070 */
[----:B------:R-:W-:Y:S01]  /*0190*/  ISETP.GT.U32.AND P6, PT, R21, 0x3bf, PT ;  /* 0x000003bf1500780c */ /* 0x000fe20003fc4070 */
[----:B------:R-:W-:Y:S01]  /*01a0*/  IMAD.MOV.U32 R8, RZ, RZ, RZ ;  /* 0x000000ffff087224 */ /* 0x000fe200078e00ff */
[----:B------:R-:W-:Y:S01]  /*01b0*/  ISETP.GT.U32.AND P4, PT, R0, 0x3f, PT ;  /* 0x0000003f0000780c */ /* 0x000fe20003f84070 */
[C---:B------:R-:W-:Y:S01]  /*01c0*/  VIADD R4, R22.reuse, 0x2 ;  /* 0x0000000216047836 */ /* 0x040fe20000000000 */
[C---:B------:R-:W-:Y:S01]  /*01d0*/  IADD3 R15, PT, PT, R22.reuse, -0x1db, RZ ;  /* 0xfffffe25160f7810 */ /* 0x040fe20007ffe0ff */
[C---:B------:R-:W-:Y:S01]  /*01e0*/  VIADD R17, R22.reuse, 0x3 ;  /* 0x0000000316117836 */ /* 0x040fe20000000000 */
[----:B------:R-:W-:Y:S01]  /*01f0*/  IADD3 R29, PT, PT, R22, -0x1d7, RZ ;  /* 0xfffffe29161d7810 */ /* 0x000fe20007ffe0ff */
[----:B------:R-:W-:-:S04]  /*0200*/  IMAD.HI.U32 R8, R16, 0x8888889, R8 ;  /* 0x0888888910087827 */ /* 0x000fc800078e0008 */
[----:B------:R-:W-:Y:S01]  /*0210*/  VIADD R0, R22, 0xfffffe21 ;  /* 0xfffffe2116007836 */ /* 0x000fe20000000000 */
[----:B------:R-:W-:Y:S01]  /*0220*/  ISETP.GT.U32.AND P2, PT, R8, 0x3f, PT ;  /* 0x0000003f0800780c */ /* 0x000fe20003f44070 */
[----:B------:R-:W-:-:S03]  /*0230*/  IMAD.HI.U32 R10, R4, 0x8888889, R2 ;  /* 0x08888889040a7827 */ /* 0x000fc600078e0002 */
[C---:B------:R-:W-:Y:S01]  /*0240*/  SEL R19, R21.reuse, R0, !P5 ;  /* 0x0000000015137207 */ /* 0x040fe20006800000 */
[----:B------:R-:W-:Y:S01]  /*0250*/  IMAD.HI.U32 R9, R4, 0x888889, RZ ;  /* 0x0088888904097827 */ /* 0x000fe200078e00ff */
[----:B------:R-:W-:Y:S02]  /*0260*/  ISETP.GT.U32.AND P0, PT, R10, 0x3f, PT ;  /* 0x0000003f0a00780c */ /* 0x000fe40003f04070 */
[----:B------:R-:W-:Y:S01]  /*0270*/  ISETP.GT.U32.AND P5, PT, R4, 0x3bf, PT ;  /* 0x000003bf0400780c */ /* 0x000fe20003fa4070 */
[----:B------:R-:W-:Y:S01]  /*0280*/  IMAD.HI.U32 R5, R21, 0x888889, RZ ;  /* 0x0088888915057827 */ /* 0x000fe200078e00ff */
[----:B------:R-:W-:-:S03]  /*0290*/  IADD3 R0, PT, PT, R22, -0x1dd, RZ ;  /* 0xfffffe2316007810 */ /* 0x000fc60007ffe0ff */
[----:B------:R-:W-:Y:S01]  /*02a0*/  IMAD.HI.U32 R11, R17, 0x8888889, R2 ;  /* 0x08888889110b7827 */ /* 0x000fe200078e0002 */
[----:B---3--:R-:W-:-:S03]  /*02b0*/  SHF.L.U32 R3, R20, 0x5, RZ ;  /* 0x0000000514037819 */ /* 0x008fc600000006ff */
[C---:B------:R-:W-:Y:S01]  /*02c0*/  IMAD R9, R6.reuse, 0x2, R9 ;  /* 0x0000000206097824 */ /* 0x040fe200078e0209 */
[----:B------:R-:W-:Y:S01]  /*02d0*/  ISETP.GT.U32.AND P3, PT, R11, 0x3f, PT ;  /* 0x0000003f0b00780c */ /* 0x000fe20003f64070 */
[----:B-----5:R-:W-:Y:S02]  /*02e0*/  IMAD R8, R47, 0x3c0, R22 ;  /* 0x000003c02f087824 */ /* 0x020fe400078e0216 */
[----:B------:R-:W-:Y:S01]  /*02f0*/  IMAD R5, R6, 0x2, R5 ;  /* 0x0000000206057824 */ /* 0x000fe200078e0205 */
[----:B------:R-:W-:Y:S01]  /*0300*/  ISETP.GT.U32.OR P0, PT, R9, 0x3, P0 ;  /* 0x000000030900780c */ /* 0x000fe20000704470 */
[----:B------:R-:W-:Y:S01]  /*0310*/  IMAD.HI.U32 R11, R17, 0x888889, RZ ;  /* 0x00888889110b7827 */ /* 0x000fe200078e00ff */
[----:B------:R-:W-:Y:S02]  /*0320*/  ISETP.GT.U32.OR P5, PT, R8, 0x77d, P5 ;  /* 0x0000077d0800780c */ /* 0x000fe40002fa4470 */
[----:B------:R-:W-:Y:S01]  /*0330*/  ISETP.GT.U32.OR P4, PT, R5, 0x3, P4 ;  /* 0x000000030500780c */ /* 0x000fe20002784470 */
[----:B------:R-:W-:Y:S01]  /*0340*/  VIADD R5, R22, 0xfffffe22 ;  /* 0xfffffe2216057836 */ /* 0x000fe20000000000 */
[----:B------:R-:W-:Y:S01]  /*0350*/  ISETP.GT.U32.OR P6, PT, R8, 0x77e, P6 ;  /* 0x0000077e0800780c */ /* 0x000fe200037c4470 */
[----:B------:R-:W-:Y:S01]  /*0360*/  IMAD.HI.U32 R9, R16, 0x888889, RZ ;  /* 0x0088888910097827 */ /* 0x000fe200078e00ff */
[----:B------:R-:W-:-:S02]  /*0370*/  LEA R11, R6, R11, 0x1 ;  /* 0x0000000b060b7211 */ /* 0x000fc400078e08ff */
[----:B------:R-:W-:Y:S01]  /*0380*/  PLOP3.LUT P5, PT, P0, P5, PT, 0xf8, 0x8f ;  /* 0x00000000008f781c */ /* 0x000fe200007abf70 */
[----:B------:R-:W-:Y:S01]  /*0390*/  IMAD R9, R6, 0x2, R9 ;  /* 0x0000000206097824 */ /* 0x000fe200078e0209 */
[----:B------:R-:W-:Y:S01]  /*03a0*/  PLOP3.LUT P6, PT, P4, P6, PT, 0xf8, 0x8f ;  /* 0x00000000008f781c */ /* 0x000fe200027cdf70 */
[C---:B------:R-:W-:Y:S01]  /*03b0*/  VIADD R25, R22.reuse, 0xfffffe20 ;  /* 0xfffffe2016197836 */ /* 0x040fe20000000000 */
[----:B------:R-:W-:Y:S01]  /*03c0*/  ISETP.GE.U32.AND P0, PT, R17, 0x1e0, PT ;  /* 0x000001e01100780c */ /* 0x000fe20003f06070 */
[----:B------:R-:W-:Y:S01]  /*03d0*/  VIADD R14, R22, 0xfffffe26 ;  /* 0xfffffe26160e7836 */ /* 0x000fe20000000000 */
[----:B------:R-:W-:Y:S01]  /*03e0*/  ISETP.GE.U32.AND P4, PT, R4, 0x1e0, PT ;  /* 0x000001e00400780c */ /* 0x000fe20003f86070 */
[C---:B------:R-:W-:Y:S01]  /*03f0*/  VIADD R23, R22.reuse, 0x7 ;  /* 0x0000000716177836 */ /* 0x040fe20000000000 */
[----:B------:R-:W-:Y:S01]  /*0400*/  ISETP.GT.U32.OR P3, PT, R11, 0x3, P3 ;  /* 0x000000030b00780c */ /* 0x000fe20001f64470 */
[C---:B------:R-:W-:Y:S01]  /*0410*/  VIADD R11, R22.reuse, 0xfffffe24 ;  /* 0xfffffe24160b7836 */ /* 0x040fe20000000000 */
[C---:B------:R-:W-:Y:S01]  /*0420*/  SEL R13, R17.reuse, R0, !P0 ;  /* 0x00000000110d7207 */ /* 0x040fe20004000000 */
[----:B------:R-:W-:Y:S01]  /*0430*/  VIADD R18, R22, 0x5 ;  /* 0x0000000516127836 */ /* 0x000fe20000000000 */
[----:B------:R-:W-:Y:S01]  /*0440*/  SEL R5, R4, R5, !P4 ;  /* 0x0000000504057207 */ /* 0x000fe20006000000 */
[----:B------:R-:W-:Y:S01]  /*0450*/  VIADD R0, R22, 0xfffffe27 ;  /* 0xfffffe2716007836 */ /* 0x000fe20000000000 */
[----:B------:R-:W-:Y:S01]  /*0460*/  ISETP.GE.U32.AND P0, PT, R16, 0x1e0, PT ;  /* 0x000001e01000780c */ /* 0x000fe20003f06070 */
[----:B------:R-:W-:Y:S01]  /*0470*/  IMAD.HI.U32 R27, R22, 0x888889, RZ ;  /* 0x00888889161b7827 */ /* 0x000fe200078e00ff */
[----:B------:R-:W-:-:S02]  /*0480*/  ISETP.GT.U32.AND P4, PT, R17, 0x3bf, PT ;  /* 0x000003bf1100780c */ /* 0x000fc40003f84070 */
[----:B------:R-:W-:Y:S01]  /*0490*/  SEL R11, R16, R11, !P0 ;  /* 0x0000000b100b7207 */ /* 0x000fe20004000000 */
[----:B------:R-:W-:Y:S01]  /*04a0*/  VIADD R10, R22, 0xfffffe28 ;  /* 0xfffffe28160a7836 */ /* 0x000fe20000000000 */
[----:B------:R-:W-:Y:S01]  /*04b0*/  ISETP.GT.U32.OR P4, PT, R8, 0x77c, P4 ;  /* 0x0000077c0800780c */ /* 0x000fe20002784470 */
[----:B------:R-:W-:Y:S01]  /*04c0*/  VIADD R44, R22, 0x9 ;  /* 0x00000009162c7836 */ /* 0x000fe20000000000 */
[----:B------:R-:W-:Y:S01]  /*04d0*/  ISETP.GT.U32.OR P2, PT, R9, 0x3, P2 ;  /* 0x000000030900780c */ /* 0x000fe20001744470 */
[----:B------:R-:W-:Y:S01]  /*04e0*/  IMAD R27, R6, 0x2, R27 ;  /* 0x00000002061b7824 */ /* 0x000fe200078e021b */
[C---:B------:R-:W-:Y:S01]  /*04f0*/  ISETP.GE.U32.AND P0, PT, R22.reuse, 0x1e0, PT ;  /* 0x000001e01600780c */ /* 0x040fe20003f06070 */
[C---:B------:R-:W-:Y:S01]  /*0500*/  IMAD.HI.U32 R2, R23.reuse, 0x8888889, R2 ;  /* 0x0888888917027827 */ /* 0x040fe200078e0002 */
[C---:B------:R-:W-:Y:S02]  /*0510*/  IADD3 R9, PT, PT, R22.reuse, 0x6, RZ ;  /* 0x0000000616097810 */ /* 0x040fe40007ffe0ff */
[----:B------:R-:W-:Y:S01]  /*0520*/  PLOP3.LUT P4, PT, P3, P4, PT, 0xf8, 0x8f ;  /* 0x00000000008f781c */ /* 0x000fe20001f89f70 */
[----:B------:R-:W-:Y:S01]  /*0530*/  IMAD.HI.U32 R31, R23, 0x888889, RZ ;  /* 0x00888889171f7827 */ /* 0x000fe200078e00ff */
[----:B------:R-:W-:-:S02]  /*0540*/  SEL R25, R22, R25, !P0 ;  /* 0x0000001916197207 */ /* 0x000fc40004000000 */
[----:B------:R-:W-:Y:S01]  /*0550*/  ISETP.GT.U32.AND P3, PT, R16, 0x3bf, PT ;  /* 0x000003bf1000780c */ /* 0x000fe20003f64070 */
[----:B------:R-:W-:Y:S01]  /*0560*/  IMAD R31, R20, 0x2, R31 ;  /* 0x00000002141f7824 */ /* 0x000fe200078e021f */
[----:B------:R-:W-:Y:S01]  /*0570*/  ISETP.GE.U32.AND P0, PT, R9, 0x1e0, PT ;  /* 0x000001e00900780c */ /* 0x000fe20003f06070 */
[----:B------:R-:W-:Y:S01]  /*0580*/  IMAD.HI.U32 R25, R25, -0x77777777, RZ ;  /* 0x8888888919197827 */ /* 0x000fe200078e00ff */
[----:B------:R-:W-:Y:S02]  /*0590*/  ISETP.GT.U32.OR P3, PT, R8, 0x77b, P3 ;  /* 0x0000077b0800780c */ /* 0x000fe40001f64470 */
[----:B------:R-:W-:Y:S01]  /*05a0*/  SEL R14, R9, R14, !P0 ;  /* 0x0000000e090e7207 */ /* 0x000fe20004000000 */
[----:B------:R-:W-:Y:S01]  /*05b0*/  IMAD R51, R45, 0xe, RZ ;  /* 0x0000000e2d337824 */ /* 0x000fe200078e02ff */
[----:B------:R-:W-:Y:S01]  /*05c0*/  ISETP.GE.U32.AND P0, PT, R23, 0x1e0, PT ;  /* 0x000001e01700780c */ /* 0x000fe20003f06070 */
[----:B------:R-:W-:Y:S01]  /*05d0*/  IMAD.HI.U32 R19, R19, -0x77777777, RZ ;  /* 0x8888888913137827 */ /* 0x000fe200078e00ff */
[----:B------:R-:W-:-:S02]  /*05e0*/  PLOP3.LUT P3, PT, P2, P3, PT, 0xf8, 0x8f ;  /* 0x00000000008f781c */ /* 0x000fc40001767f70 */
[C---:B------:R-:W-:Y:S01]  /*05f0*/  ISETP.GE.U32.AND P2, PT, R18.reuse, 0x1e0, PT ;  /* 0x000001e01200780c */ /* 0x040fe20003f46070 */
[----:B------:R-:W-:Y:S01]  /*0600*/  IMAD.HI.U32 R5, R5, -0x77777777, RZ ;  /* 0x8888888905057827 */ /* 0x000fe200078e00ff */
[----:B------:R-:W-:Y:S02]  /*0610*/  SEL R0, R23, R0, !P0 ;  /* 0x0000000017007207 */ /* 0x000fe40004000000 */
[----:B------:R-:W-:Y:S01]  /*0620*/  ISETP.GE.U32.AND P0, PT, R43, 0x1e0, PT ;  /* 0x000001e02b00780c */ /* 0x000fe20003f06070 */
[----:B------:R-:W-:Y:S01]  /*0630*/  IMAD.HI.U32 R13, R13, -0x77777777, RZ ;  /* 0x888888890d0d7827 */ /* 0x000fe200078e00ff */
[----:B------:R-:W-:Y:S02]  /*0640*/  SEL R15, R18, R15, !P2 ;  /* 0x0000000f120f7207 */ /* 0x000fe40005000000 */
[----:B------:R-:W-:Y:S01]  /*0650*/  ISETP.GT.U32.AND P2, PT, R22, 0x3bf, PT ;  /* 0x000003bf1600780c */ /* 0x000fe20003f44070 */
[----:B------:R-:W-:Y:S01]  /*0660*/  IMAD.HI.U32 R11, R11, -0x77777777, RZ ;  /* 0x888888890b0b7827 */ /* 0x000fe200078e00ff */
[----:B------:R-:W-:-:S02]  /*0670*/  SEL R10, R43, R10, !P0 ;  /* 0x0000000a2b0a7207 */ /* 0x000fc40004000000 */
[----:B------:R-:W-:Y:S01]  /*0680*/  ISETP.GE.U32.AND P0, PT, R44, 0x1e0, PT ;  /* 0x000001e02c00780c */ /* 0x000fe20003f06070 */
[----:B------:R-:W-:Y:S01]  /*0690*/  IMAD.HI.U32 R0, R0, -0x77777777, RZ ;  /* 0x8888888900007827 */ /* 0x000fe200078e00ff */
[----:B------:R-:W-:Y:S02]  /*06a0*/  ISETP.GT.U32.OR P1, PT, R27, 0x3, P1 ;  /* 0x000000031b00780c */ /* 0x000fe40000f24470 */
[----:B------:R-:W-:Y:S01]  /*06b0*/  ISETP.GT.U32.OR P2, PT, R8, 0x77f, P2 ;  /* 0x0000077f0800780c */ /* 0x000fe20001744470 */
[----:B------:R-:W-:Y:S01]  /*06c0*/  IMAD.HI.U32 R27, R43, 0x888889, RZ ;  /* 0x008888892b1b7827 */ /* 0x000fe200078e00ff */
[----:B------:R-:W-:Y:S02]  /*06d0*/  SEL R12, R44, R29, !P0 ;  /* 0x0000001d2c0c7207 */ /* 0x000fe40004000000 */
[----:B------:R-:W-:Y:S01]  /*06e0*/  ISETP.GT.U32.AND P0, PT, R2, 0x3f, PT ;  /* 0x0000003f0200780c */ /* 0x000fe20003f04070 */
[----:B------:R-:W-:Y:S01]  /*06f0*/  HFMA2 R2, -RZ, RZ, 0, 0 ;  /* 0x00000000ff027431 */ /* 0x000fe200000001ff */
[----:B------:R-:W-:Y:S01]  /*0700*/  PLOP3.LUT P2, PT, P1, P2, PT, 0xf8, 0x8f ;  /* 0x00000000008f781c */ /* 0x000fe20000f45f70 */
[----:B------:R-:W-:Y:S01]  /*0710*/  IMAD R27, R20, 0x2, R27 ;  /* 0x00000002141b7824 */ /* 0x000fe200078e021b */
[----:B------:R-:W-:Y:S01]  /*0720*/  ISETP.GT.U32.AND P1, PT, R23, 0x3bf, PT ;  /* 0x000003bf1700780c */ /* 0x000fe20003f24070 */
[----:B------:R-:W-:Y:S01]  /*0730*/  IMAD.HI.U32 R14, R14, -0x77777777, RZ ;  /* 0x888888890e0e7827 */ /* 0x000fe200078e00ff */
[----:B------:R-:W-:-:S02]  /*0740*/  ISETP.GT.U32.OR P0, PT, R31, 0x3, P0 ;  /* 0x000000031f00780c */ /* 0x000fc40000704470 */
[----:B------:R-:W-:Y:S01]  /*0750*/  ISETP.GT.U32.OR P1, PT, R8, 0x778, P1 ;  /* 0x000007780800780c */ /* 0x000fe20000f24470 */
[----:B------:R-:W-:Y:S01]  /*0760*/  IMAD.HI.U32 R10, R10, -0x77777777, RZ ;  /* 0x888888890a0a7827 */ /* 0x000fe200078e00ff */
[----:B------:R-:W-:Y:S02]  /*0770*/  SHF.R.U32.HI R46, RZ, 0x4, R25 ;  /* 0x00000004ff2e7819 */ /* 0x000fe40000011619 */
[----:B------:R-:W-:Y:S01]  /*0780*/  PLOP3.LUT P0, PT, P0, P1, PT, 0xf8, 0x8f ;  /* 0x00000000008f781c */ /* 0x000fe20000703f70 */
[----:B------:R-:W-:Y:S01]  /*0790*/  IMAD.HI.U32 R2, R43, 0x8888889, R2 ;  /* 0x088888892b027827 */ /* 0x000fe200078e0002 */
[----:B------:R-:W-:Y:S02]  /*07a0*/  P2R R37, PR, RZ, 0x4 ;  /* 0x00000004ff257803 */ /* 0x000fe40000000000 */
[----:B------:R-:W-:Y:S01]  /*07b0*/  P2R R31, PR, RZ, 0x1 ;  /* 0x00000001ff1f7803 */ /* 0x000fe20000000000 */
[----:B------:R-:W-:Y:S01]  /*07c0*/  IMAD.HI.U32 R15, R15, -0x77777777, RZ ;  /* 0x888888890f0f7827 */ /* 0x000fe200078e00ff */
[----:B------:R-:W-:-:S02]  /*07d0*/  ISETP.GT.U32.AND P1, PT, R2, 0x3f, PT ;  /* 0x0000003f0200780c */ /* 0x000fc40003f24070 */
[----:B------:R-:W-:Y:S01]  /*07e0*/  ISETP.GT.U32.AND P0, PT, R43, 0x3bf, PT ;  /* 0x000003bf2b00780c */ /* 0x000fe20003f04070 */
[----:B------:R-:W-:Y:S01]  /*07f0*/  IMAD.MOV.U32 R2, RZ, RZ, RZ ;  /* 0x000000ffff027224 */ /* 0x000fe200078e00ff */
[----:B------:R-:W-:Y:S01]  /*0800*/  ISETP.GT.U32.OR P1, PT, R27, 0x3, P1 ;  /* 0x000000031b00780c */ /* 0x000fe20000f24470 */
[C---:B------:R-:W-:Y:S01]  /*0810*/  IMAD.HI.U32 R27, R9.reuse, 0x888889, RZ ;  /* 0x00888889091b7827 */ /* 0x040fe200078e00ff */
[----:B------:R-:W-:Y:S02]  /*0820*/  ISETP.GT.U32.OR P0, PT, R8, 0x777, P0 ;  /* 0x000007770800780c */ /* 0x000fe40000704470 */
[----:B------:R-:W-:Y:S01]  /*0830*/  LOP3.LUT P2, RZ, R46, R51, RZ, 0xfc, !PT ;  /* 0x000000332eff7212 */ /* 0x000fe2000784fcff */
[----:B------:R-:W-:Y:S01]  /*0840*/  IMAD.HI.U32 R2, R9, 0x8888889, R2 ;  /* 0x0888888909027827 */ /* 0x000fe200078e0002 */
[----:B------:R-:W-:Y:S02]  /*0850*/  PLOP3.LUT P0, PT, P1, P0, PT, 0xf8, 0x8f ;  /* 0x00000000008f781c */ /* 0x000fe40000f01f70 */
[----:B------:R-:W-:Y:S01]  /*0860*/  LEA R27, R20, R27, 0x1 ;  /* 0x0000001b141b7211 */ /* 0x000fe200078e08ff */
[----:B------:R-:W-:Y:S01]  /*0870*/  IMAD.HI.U32 R12, R12, -0x77777777, RZ ;  /* 0x888888890c0c7827 */ /* 0x000fe200078e00ff */
[----:B------:R-:W-:-:S02]  /*0880*/  P2R R29, PR, RZ, 0x1 ;  /* 0x00000001ff1d7803 */ /* 0x000fc40000000000 */
[----:B------:R-:W-:Y:S01]  /*0890*/  ISETP.GT.U32.AND P0, PT, R2, 0x3f, PT ;  /* 0x0000003f0200780c */ /* 0x000fe20003f04070 */
[----:B------:R-:W-:Y:S01]  /*08a0*/  IMAD.MOV.U32 R2, RZ, RZ, RZ ;  /* 0x000000ffff027224 */ /* 0x000fe200078e00ff */
[----:B------:R-:W-:Y:S01]  /*08b0*/  ISETP.GT.U32.AND P1, PT, R9, 0x3bf, PT ;  /* 0x000003bf0900780c */ /* 0x000fe20003f24070 */
[----:B------:R-:W-:Y:S01]  /*08c0*/  IMAD.HI.U32 R52, R43, 0x888889, RZ ;  /* 0x008888892b347827 */ /* 0x000fe200078e00ff */
[----:B------:R-:W-:Y:S02]  /*08d0*/  ISETP.GT.U32.OR P0, PT, R27, 0x3, P0 ;  /* 0x000000031b00780c */ /* 0x000fe40000704470 */
[----:B------:R-:W-:Y:S01]  /*08e0*/  ISETP.GT.U32.OR P1, PT, R8, 0x779, P1 ;  /* 0x000007790800780c */ /* 0x000fe20000f24470 */
[C---:B------:R-:W-:Y:S01]  /*08f0*/  IMAD.HI.U32 R27, R18.reuse, 0x888889, RZ ;  /* 0x00888889121b7827 */ /* 0x040fe200078e00ff */
[----:B------:R-:W-:Y:S02]  /*0900*/  P2R R32, PR, RZ, 0x8 ;  /* 0x00000008ff207803 */ /* 0x000fe40000000000 */
[----:B------:R-:W-:Y:S01]  /*0910*/  PLOP3.LUT P0, PT, P0, P1, PT, 0xf8, 0x8f ;  /* 0x00000000008f781c */ /* 0x000fe20000703f70 */
[C---:B------:R-:W-:Y:S01]  /*0920*/  IMAD.HI.U32 R2, R18.reuse, 0x8888889, R2 ;  /* 0x0888888912027827 */ /* 0x040fe200078e0002 */
[----:B------:R-:W-:-:S02]  /*0930*/  ISETP.GT.U32.AND P1, PT, R18, 0x3bf, PT ;  /* 0x000003bf1200780c */ /* 0x000fc40003f24070 */
[----:B------:R-:W-:Y:S01]  /*0940*/  P2R R40, PR, RZ, 0x1 ;  /* 0x00000001ff287803 */ /* 0x000fe20000000000 */
[----:B------:R-:W-:Y:S01]  /*0950*/  IMAD R27, R20, 0x2, R27 ;  /* 0x00000002141b7824 */ /* 0x000fe200078e021b */
[----:B------:R-:W-:Y:S01]  /*0960*/  ISETP.GT.U32.AND P0, PT, R2, 0x3f, PT ;  /* 0x0000003f0200780c */ /* 0x000fe20003f04070 */
[----:B------:R-:W-:Y:S01]  /*0970*/  IMAD.HI.U32 R50, R23, 0x888889, RZ ;  /* 0x0088888917327827 */ /* 0x000fe200078e00ff */
[----:B------:R-:W-:Y:S02]  /*0980*/  MOV R2, RZ ;  /* 0x000000ff00027202 */ /* 0x000fe40000000f00 */
[----:B------:R-:W-:Y:S01]  /*0990*/  ISETP.GT.U32.OR P0, PT, R27, 0x3, P0 ;  /* 0x000000031b00780c */ /* 0x000fe20000704470 */
[----:B------:R-:W-:Y:S01]  /*09a0*/  IMAD.HI.U32 R27, R44, 0x888889, RZ ;  /* 0x008888892c1b7827 */ /* 0x000fe200078e00ff */
[----:B------:R-:W-:Y:S02]  /*09b0*/  ISETP.GT.U32.OR P1, PT, R8, 0x77a, P1 ;  /* 0x0000077a0800780c */ /* 0x000fe40000f24470 */
[----:B------:R-:W-:Y:S01]  /*09c0*/  P2R R33, PR, RZ, 0x10 ;  /* 0x00000010ff217803 */ /* 0x000fe20000000000 */
[----:B------:R-:W-:Y:S01]  /*09d0*/  IMAD.HI.U32 R2, R44, 0x8888889, R2 ;  /* 0x088888892c027827 */ /* 0x000fe200078e0002 */
[----:B------:R-:W-:-:S02]  /*09e0*/  PLOP3.LUT P0, PT, P0, P1, PT, 0xf8, 0x8f ;  /* 0x00000000008f781c */ /* 0x000fc40000703f70 */
[----:B------:R-:W-:Y:S01]  /*09f0*/  ISETP.GT.U32.AND P1, PT, R44, 0x3bf, PT ;  /* 0x000003bf2c00780c */ /* 0x000fe20003f24070 */
[----:B------:R-:W-:Y:S01]  /*0a00*/  IMAD R27, R20, 0x2, R27 ;  /* 0x00000002141b7824 */ /* 0x000fe200078e021b */
[----:B------:R-:W-:Y:S02]  /*0a10*/  P2R R30, PR, RZ, 0x1 ;  /* 0x00000001ff1e7803 */ /* 0x000fe40000000000 */
[----:B------:R-:W-:Y:S02]  /*0a20*/  ISETP.GT.U32.AND P0, PT, R2, 0x3f, PT ;  /* 0x0000003f0200780c */ /* 0x000fe40003f04070 */
[----:B------:R-:W-:Y:S02]  /*0a30*/  LOP3.LUT R2, R24, 0xffff, RZ, 0xc0, !PT ;  /* 0x0000ffff18027812 */ /* 0x000fe400078ec0ff */
[----:B------:R-:W-:Y:S02]  /*0a40*/  ISETP.GT.U32.OR P0, PT, R27, 0x3, P0 ;  /* 0x000000031b00780c */ /* 0x000fe40000704470 */
[----:B------:R-:W-:Y:S01]  /*0a50*/  ISETP.GT.U32.OR P1, PT, R8, 0x776, P1 ;  /* 0x000007760800780c */ /* 0x000fe20000f24470 */
[----:B------:R-:W-:Y:S01]  /*0a60*/  IMAD R26, R2, 0x5556, RZ ;  /* 0x00005556021a7824 */ /* 0x000fe200078e02ff */
[----:B------:R-:W-:-:S02]  /*0a70*/  SHF.R.U32.HI R34, RZ, 0x4, R13 ;  /* 0x00000004ff227819 */ /* 0x000fc4000001160d */
[----:B------:R-:W-:Y:S02]  /*0a80*/  PLOP3.LUT P0, PT, P0, P1, PT, 0xf8, 0x8f ;  /* 0x00000000008f781c */ /* 0x000fe40000703f70 */
[----:B------:R-:W-:Y:S02]  /*0a90*/  LEA.HI R2, R26, R7, RZ, 0x10 ;  /* 0x000000071a027211 */ /* 0x000fe400078f80ff */
[----:B------:R-:W-:Y:S02]  /*0aa0*/  P2R R39, PR, RZ, 0x1 ;  /* 0x00000001ff277803 */ /* 0x000fe40000000000 */
[----:B------:R-:W-:Y:S01]  /*0ab0*/  LOP3.LUT R27, R2, 0xffff, RZ, 0xc0, !PT ;  /* 0x0000ffff021b7812 */ /* 0x000fe200078ec0ff */
[----:B------:R-:W-:Y:S01]  /*0ac0*/  IMAD R2, R6, 0xc, R7 ;  /* 0x0000000c06027824 */ /* 0x000fe200078e0207 */
[----:B------:R-:W-:Y:S02]  /*0ad0*/  SHF.R.U32.HI R49, RZ, 0x4, R11 ;  /* 0x00000004ff317819 */ /* 0x000fe4000001160b */
[----:B------:R-:W0:Y:S01]  /*0ae0*/  S2R R11, SR_TID.X ;  /* 0x00000000000b7919 */ /* 0x000e220000002100 */
[C---:B------:R-:W-:Y:S01]  /*0af0*/  IMAD R3, R27.reuse, 0x5556, RZ ;  /* 0x000055561b037824 */ /* 0x040fe200078e02ff */
[----:B------:R-:W-:Y:S01]  /*0b00*/  LEA.HI R26, R26, R2, RZ, 0x10 ;  /* 0x000000021a1a7211 */ /* 0x000fe200078f80ff */
[----:B------:R-:W-:Y:S01]  /*0b10*/  IMAD R27, R27, 0x1556, RZ ;  /* 0x000015561b1b7824 */ /* 0x000fe200078e02ff */
[----:B------:R-:W-:-:S02]  /*0b20*/  SHF.R.U32.HI R0, RZ, 0x4, R0 ;  /* 0x00000004ff007819 */ /* 0x000fc40000011600 */
[----:B------:R-:W-:Y:S02]  /*0b30*/  SHF.R.U32.HI R3, RZ, 0x10, R3 ;  /* 0x00000010ff037819 */ /* 0x000fe40000011603 */
[----:B------:R-:W-:Y:S02]  /*0b40*/  LEA.HI R2, R27, R6, RZ, 0x10 ;  /* 0x000000061b027211 */ /* 0x000fe400078f80ff */
[----:B------:R-:W-:Y:S01]  /*0b50*/  P2R R36, PR, RZ, 0x20 ;  /* 0x00000020ff247803 */ /* 0x000fe20000000000 */
[----:B------:R-:W-:Y:S01]  /*0b60*/  IMAD R3, R6, 0x4, R3 ;  /* 0x0000000406037824 */ /* 0x000fe200078e0203 */
[----:B------:R-:W-:Y:S02]  /*0b70*/  SHF.R.U32.HI R48, RZ, 0x4, R15 ;  /* 0x00000004ff307819 */ /* 0x000fe4000001160f */
[----:B------:R-:W-:Y:S02]  /*0b80*/  P2R R38, PR, RZ, 0x40 ;  /* 0x00000040ff267803 */ /* 0x000fe40000000000 */
[----:B------:R-:W-:Y:S01]  /*0b90*/  ISETP.GT.U32.AND P0, PT, R3, 0x7, PT ;  /* 0x000000070300780c */ /* 0x000fe20003f04070 */
[----:B------:R-:W-:Y:S01]  /*0ba0*/  IMAD R3, R7, 0x3, R24 ;  /* 0x0000000307037824 */ /* 0x000fe200078e0218 */
[----:B------:R-:W-:-:S02]  /*0bb0*/  IADD3 R15, PT, PT, R51, R48, RZ ;  /* 0x00000030330f7210 */ /* 0x000fc40007ffe0ff */
[----:B------:R-:W-:Y:S01]  /*0bc0*/  ISETP.GT.U32.OR P0, PT, R2, 0x1, P0 ;  /* 0x000000010200780c */ /* 0x000fe20000704470 */
[----:B------:R-:W-:Y:S01]  /*0bd0*/  IMAD R6, R6, 0x24, R3 ;  /* 0x0000002406067824 */ /* 0x000fe200078e0203 */
[----:B------:R-:W-:Y:S02]  /*0be0*/  LOP3.LUT R2, R22, 0xffff, RZ, 0xc0, !PT ;  /* 0x0000ffff16027812 */ /* 0x000fe400078ec0ff */
[----:B------:R-:W-:Y:S02]  /*0bf0*/  ISETP.GT.U32.AND P1, PT, R3, 0x23, PT ;  /* 0x000000230300780c */ /* 0x000fe40003f24070 */
[----:B------:R-:W-:Y:S01]  /*0c00*/  ISETP.GT.U32.OR P0, PT, R26, 0x17, P0 ;  /* 0x000000171a00780c */ /* 0x000fe20000704470 */
[----:B------:R-:W-:Y:S01]  /*0c10*/  IMAD R2, R2, 0x8889, RZ ;  /* 0x0000888902027824 */ /* 0x000fe200078e02ff */
[----:B------:R-:W-:Y:S02]  /*0c20*/  ISETP.GT.U32.OR P1, PT, R24, 0x2, P1 ;  /* 0x000000021800780c */ /* 0x000fe40000f24470 */
[----:B------:R-:W-:-:S02]  /*0c30*/  ISETP.GT.U32.OR P0, PT, R6, 0x47, P0 ;  /* 0x000000470600780c */ /* 0x000fc40000704470 */
[----:B------:R-:W-:Y:S01]  /*0c40*/  SHF.R.U32.HI R2, RZ, 0x14, R2 ;  /* 0x00000014ff027819 */ /* 0x000fe20000011602 */
[----:B0-----:R-:W-:Y:S01]  /*0c50*/  IMAD R42, R42, 0x480, R11 ;  /* 0x000004802a2a7824 */ /* 0x001fe200078e020b */
[----:B------:R-:W-:Y:S02]  /*0c60*/  PLOP3.LUT P0, PT, P0, P1, PT, 0xf8, 0x8f ;  /* 0x00000000008f781c */ /* 0x000fe40000703f70 */
[----:B------:R-:W-:Y:S01]  /*0c70*/  PRMT R2, R2, 0x9910, RZ ;  /* 0x0000991002027816 */ /* 0x000fe200000000ff */
[C---:B------:R-:W-:Y:S01]  /*0c80*/  IMAD R13, R47.reuse, 0x240, R42 ;  /* 0x000002402f0d7824 */ /* 0x040fe200078e022a */
[----:B------:R-:W-:Y:S01]  /*0c90*/  SHF.R.U32.HI R24, RZ, 0x4, R19 ;  /* 0x00000004ff187819 */ /* 0x000fe20000011613 */
[----:B------:R-:W-:Y:S01]  /*0ca0*/  IMAD R47, R47, 0x18800, RZ ;  /* 0x000188002f2f7824 */ /* 0x000fe200078e02ff */
[----:B------:R-:W-:Y:S01]  /*0cb0*/  SHF.R.U32.HI R26, RZ, 0x4, R5 ;  /* 0x00000004ff1a7819 */ /* 0x000fe20000011605 */
[----:B------:R-:W-:Y:S01]  /*0cc0*/  IMAD R2, R2, 0x1e, RZ ;  /* 0x0000001e02027824 */ /* 0x000fe200078e02ff */
[----:B------:R-:W-:Y:S01]  /*0cd0*/  P2R R28, PR, RZ, 0x1 ;  /* 0x00000001ff1c7803 */ /* 0x000fe20000000000 */
[----:B------:R-:W-:-:S03]  /*0ce0*/  IMAD.HI.U32 R42, R21, 0x888889, RZ ;  /* 0x00888889152a7827 */ /* 0x000fc600078e00ff */
[----:B------:R-:W-:Y:S01]  /*0cf0*/  IADD3 R2, PT, PT, RZ, -R2, RZ ;  /* 0x80000002ff027210 */ /* 0x000fe20007ffe0ff */
[----:B------:R-:W-:-:S03]  /*0d00*/  IMAD R42, R42, 0xc400, R47 ;  /* 0x0000c4002a2a7824 */ /* 0x000fc600078e022f */
[----:B------:R-:W-:Y:S01]  /*0d10*/  PRMT R3, R2, 0x7710, RZ ;  /* 0x0000771002037816 */ /* 0x000fe200000000ff */
[----:B------:R-:W-:-:S04]  /*0d20*/  IMAD.IADD R2, R51, 0x1, R46 ;  /* 0x0000000133027824 */ /* 0x000fc800078e022e */
[----:B------:R-:W-:Y:S01]  /*0d30*/  IMAD.IADD R25, R22, 0x1, R3 ;  /* 0x0000000116197824 */ /* 0x000fe200078e0203 */
[----:B------:R-:W-:Y:S01]  /*0d40*/  ISETP.GT.U32.OR P2, PT, R2, 0xe0, !P2 ;  /* 0x000000e00200780c */ /* 0x000fe20005744470 */
[----:B------:R-:W-:Y:S01]  /*0d50*/  IMAD.HI.U32 R22, R22, 0x888889, RZ ;  /* 0x0088888916167827 */ /* 0x000fe200078e00ff */
[----:B------:R-:W-:Y:S02]  /*0d60*/  LOP3.LUT R2, R21, 0xffff, RZ, 0xc0, !PT ;  /* 0x0000ffff15027812 */ /* 0x000fe400078ec0ff */
[----:B------:R-:W-:Y:S01]  /*0d70*/  LOP3.LUT R25, R25, 0xffff, RZ, 0xc0, !PT ;  /* 0x0000ffff19197812 */ /* 0x000fe200078ec0ff */
[----:B------:R-:W-:Y:S02]  /*0d80*/  IMAD R22, R22, 0xc400, R47 ;  /* 0x0000c40016167824 */ /* 0x000fe400078e022f */
[----:B------:R-:W-:Y:S01]  /*0d90*/  IMAD R2, R2, 0x8889, RZ ;  /* 0x0000888902027824 */ /* 0x000fe200078e02ff */
[C---:B------:R-:W-:Y:S01]  /*0da0*/  LOP3.LUT P1, RZ, R25.reuse, UR4, RZ, 0xfc, !PT ;  /* 0x0000000419ff7c12 */ /* 0x040fe2000f82fcff */
[----:B------:R-:W-:-:S03]  /*0db0*/  VIADD R25, R25, UR4 ;  /* 0x0000000419197c36 */ /* 0x000fc60008000000 */
[----:B------:R-:W-:Y:S02]  /*0dc0*/  SHF.R.U32.HI R2, RZ, 0x14, R2 ;  /* 0x00000014ff027819 */ /* 0x000fe40000011602 */
[----:B------:R-:W-:Y:S02]  /*0dd0*/  PLOP3.LUT P2, PT, P2, P1, PT, 0xf2, 0x2f ;  /* 0x00000000002f781c */ /* 0x000fe40001743e72 */
[----:B------:R-:W-:Y:S02]  /*0de0*/  PRMT R2, R2, 0x9910, RZ ;  /* 0x0000991002027816 */ /* 0x000fe400000000ff */
[----:B------:R-:W-:Y:S02]  /*0df0*/  LOP3.LUT P1, RZ, R24, R51, RZ, 0xfc, !PT ;  /* 0x0000003318ff7212 */ /* 0x000fe4000782fcff */
[----:B------:R-:W-:Y:S01]  /*0e00*/  ISETP.GT.U32.OR P2, PT, R25, 0xe0, P2 ;  /* 0x000000e01900780c */ /* 0x000fe20001744470 */
[----:B------:R-:W-:-:S05]  /*0e10*/  IMAD R2, R2, 0x1e, RZ ;  /* 0x0000001e02027824 */ /* 0x000fca00078e02ff */
[----:B------:R-:W-:-:S04]  /*0e20*/  IADD3 R2, PT, PT, RZ, -R2, RZ ;  /* 0x80000002ff027210 */ /* 0x000fc80007ffe0ff */
[----:B------:R-:W-:Y:S01]  /*0e30*/  PRMT R6, R2, 0x7710, RZ ;  /* 0x0000771002067816 */ /* 0x000fe200000000ff */
[----:B------:R-:W-:-:S04]  /*0e40*/  IMAD.IADD R2, R51, 0x1, R24 ;  /* 0x0000000133027824 */ /* 0x000fc800078e0218 */
[----:B------:R-:W-:Y:S01]  /*0e50*/  IMAD.IADD R6, R21, 0x1, R6 ;  /* 0x0000000115067824 */ /* 0x000fe200078e0206 */
[----:B------:R-:W-:Y:S01]  /*0e60*/  ISETP.GT.U32.OR P1, PT, R2, 0xe0, !P1 ;  /* 0x000000e00200780c */ /* 0x000fe20004f24470 */
[----:B------:R-:W-:Y:S01]  /*0e70*/  IMAD R21, R45, 0xc40, R42 ;  /* 0x00000c402d157824 */ /* 0x000fe200078e022a */
[----:B------:R-:W-:Y:S02]  /*0e80*/  LOP3.LUT R2, R4, 0xffff, RZ, 0xc0, !PT ;  /* 0x0000ffff04027812 */ /* 0x000fe400078ec0ff */
[----:B------:R-:W-:Y:S01]  /*0e90*/  LOP3.LUT R6, R6, 0xffff, RZ, 0xc0, !PT ;  /* 0x0000ffff06067812 */ /* 0x000fe200078ec0ff */
[----:B------:R-:W-:Y:S02]  /*0ea0*/  IMAD R24, R24, 0xe0, R21 ;  /* 0x000000e018187824 */ /* 0x000fe400078e0215 */
[----:B------:R-:W-:Y:S01]  /*0eb0*/  IMAD R2, R2, 0x8889, RZ ;  /* 0x0000888902027824 */ /* 0x000fe200078e02ff */
[----:B------:R-:W-:-:S04]  /*0ec0*/  LOP3.LUT P3, RZ, R6, UR4, RZ, 0xfc, !PT ;  /* 0x0000000406ff7c12 */ /* 0x000fc8000f86fcff */
[----:B------:R-:W-:Y:S02]  /*0ed0*/  SHF.R.U32.HI R2, RZ, 0x14, R2 ;  /* 0x00000014ff027819 */ /* 0x000fe40000011602 */
[----:B------:R-:W-:Y:S02]  /*0ee0*/  PLOP3.LUT P1, PT, P1, P3, PT, 0xf2, 0x2f ;  /* 0x00000000002f781c */ /* 0x000fe40000f27e72 */
[----:B------:R-:W-:Y:S02]  /*0ef0*/  PRMT R2, R2, 0x9910, RZ ;  /* 0x0000991002027816 */ /* 0x000fe400000000ff */
[----:B------:R-:W-:-:S03]  /*0f00*/  LOP3.LUT P3, RZ, R26, R51, RZ, 0xfc, !PT ;  /* 0x000000331aff7212 */ /* 0x000fc6000786fcff */
[----:B------:R-:W-:-:S05]  /*0f10*/  IMAD R2, R2, 0x1e, RZ ;  /* 0x0000001e02027824 */ /* 0x000fca00078e02ff */
[----:B------:R-:W-:-:S04]  /*0f20*/  IADD3 R2, PT, PT, RZ, -R2, RZ ;  /* 0x80000002ff027210 */ /* 0x000fc80007ffe0ff */
        /* <DEDUP_REMOVED lines=9> */
[----:B------:R-:W-:Y:S01]  /*0fc0*/  LOP3.LUT P4, RZ, R5, UR4, RZ, 0xfc, !PT ;  /* 0x0000000405ff7c12 */ /* 0x000fe2000f88fcff */
[----:B------:R-:W-:-:S03]  /*0fd0*/  IMAD R21, R45, 0xc40, R4 ;  /* 0x00000c402d157824 */ /* 0x000fc600078e0204 */
[----:B------:R-:W-:Y:S01]  /*0fe0*/  SHF.R.U32.HI R2, RZ, 0x14, R2 ;  /* 0x00000014ff027819 */ /* 0x000fe20000011602 */
[----:B------:R-:W-:Y:S01]  /*0ff0*/  IMAD R4, R26, 0xe0, R21 ;  /* 0x000000e01a047824 */ /* 0x000fe200078e0215 */
[----:B------:R-:W-:Y:S01]  /*1000*/  PLOP3.LUT P0, PT, P3, P4, PT, 0xf2, 0x2f ;  /* 0x00000000002f781c */ /* 0x000fe20001f09e72 */
[----:B------:R-:W-:Y:S01]  /*1010*/  IMAD.HI.U32 R26, R17, 0x888889, RZ ;  /* 0x00888889111a7827 */ /* 0x000fe200078e00ff */
[----:B------:R-:W-:Y:S02]  /*1020*/  PRMT R2, R2, 0x9910, RZ ;  /* 0x0000991002027816 */ /* 0x000fe400000000ff */
[----:B------:R-:W-:Y:S01]  /*1030*/  LOP3.LUT P3, RZ, R34, R51, RZ, 0xfc, !PT ;  /* 0x0000003322ff7212 */ /* 0x000fe2000786fcff */
[----:B------:R-:W-:Y:S01]  /*1040*/  IMAD R26, R26, 0xc400, R47 ;  /* 0x0000c4001a1a7824 */ /* 0x000fe200078e022f */
[----:B------:R-:W-:Y:S01]  /*1050*/  SHF.R.U32.HI R21, RZ, 0x4, R14 ;  /* 0x00000004ff157819 */ /* 0x000fe2000001160e */
[----:B------:R-:W-:-:S04]  /*1060*/  IMAD R2, R2, 0x1e, RZ ;  /* 0x0000001e02027824 */ /* 0x000fc800078e02ff */
[----:B------:R-:W-:Y:S01]  /*1070*/  IMAD.IADD R14, R51, 0x1, R21 ;  /* 0x00000001330e7824 */ /* 0x000fe200078e0215 */
[----:B------:R-:W-:-:S04]  /*1080*/  IADD3 R2, PT, PT, RZ, -R2, RZ ;  /* 0x80000002ff027210 */ /* 0x000fc80007ffe0ff */
[----:B------:R-:W-:-:S05]  /*1090*/  PRMT R2, R2, 0x7710, RZ ;  /* 0x0000771002027816 */ /* 0x000fca00000000ff */
[----:B------:R-:W-:Y:S02]  /*10a0*/  IMAD.IADD R19, R17, 0x1, R2 ;  /* 0x0000000111137824 */ /* 0x000fe400078e0202 */
[----:B------:R-:W-:Y:S02]  /*10b0*/  IMAD.IADD R2, R51, 0x1, R34 ;  /* 0x0000000133027824 */ /* 0x000fe400078e0222 */
[----:B------:R-:W-:Y:S01]  /*10c0*/  IMAD R17, R45, 0xc40, R26 ;  /* 0x00000c402d117824 */ /* 0x000fe200078e021a */
[----:B------:R-:W-:Y:S02]  /*10d0*/  LOP3.LUT R19, R19, 0xffff, RZ, 0xc0, !PT ;  /* 0x0000ffff13137812 */ /* 0x000fe400078ec0ff */
[----:B------:R-:W-:Y:S01]  /*10e0*/  ISETP.GT.U32.OR P3, PT, R2, 0xe0, !P3 ;  /* 0x000000e00200780c */ /* 0x000fe20005f64470 */
[----:B------:R-:W-:Y:S01]  /*10f0*/  IMAD R17, R34, 0xe0, R17 ;  /* 0x000000e022117824 */ /* 0x000fe200078e0211 */
[----:B------:R-:W-:Y:S02]  /*1100*/  LOP3.LUT P4, RZ, R19, UR4, RZ, 0xfc, !PT ;  /* 0x0000000413ff7c12 */ /* 0x000fe4000f88fcff */
[----:B------:R-:W-:-:S02]  /*1110*/  IADD3 R2, PT, PT, R51, R49, RZ ;  /* 0x0000003133027210 */ /* 0x000fc40007ffe0ff */
[----:B------:R-:W-:Y:S02]  /*1120*/  PLOP3.LUT P3, PT, P3, P4, PT, 0xf2, 0x2f ;  /* 0x00000000002f781c */ /* 0x000fe40001f69e72 */
[----:B------:R-:W-:Y:S02]  /*1130*/  SHF.R.U32.HI R26, RZ, 0x4, R10 ;  /* 0x00000004ff1a7819 */ /* 0x000fe4000001160a */
[----:B------:R-:W-:Y:S02]  /*1140*/  P2R R27, PR, RZ, 0x8 ;  /* 0x00000008ff1b7803 */ /* 0x000fe40000000000 */
[-C--:B------:R-:W-:Y:S01]  /*1150*/  LOP3.LUT P3, RZ, R49, R51.reuse, RZ, 0xfc, !PT ;  /* 0x0000003331ff7212 */ /* 0x080fe2000786fcff */
[----:B------:R-:W-:Y:S01]  /*1160*/  IMAD.IADD R10, R51, 0x1, R26 ;  /* 0x00000001330a7824 */ /* 0x000fe200078e021a */
[----:B------:R-:W-:Y:S02]  /*1170*/  LOP3.LUT P5, RZ, R26, R51, RZ, 0xfc, !PT ;  /* 0x000000331aff7212 */ /* 0x000fe400078afcff */
[----:B------:R-:W-:-:S02]  /*1180*/  ISETP.GT.U32.OR P3, PT, R2, 0xe0, !P3 ;  /* 0x000000e00200780c */ /* 0x000fc40005f64470 */
[----:B------:R-:W-:Y:S02]  /*1190*/  LOP3.LUT R2, R16, 0xffff, RZ, 0xc0, !PT ;  /* 0x0000ffff10027812 */ /* 0x000fe400078ec0ff */
[----:B------:R-:W-:Y:S02]  /*11a0*/  ISETP.GT.U32.OR P5, PT, R10, 0xe0, !P5 ;  /* 0x000000e00a00780c */ /* 0x000fe40006fa4470 */
[----:B------:R-:W0:Y:S01]  /*11b0*/  S2R R10, SR_TID.Y ;  /* 0x00000000000a7919 */ /* 0x000e220000002200 */
[----:B------:R-:W-:-:S05]  /*11c0*/  IMAD R2, R2, 0x8889, RZ ;  /* 0x0000888902027824 */ /* 0x000fca00078e02ff */
[----:B------:R-:W-:-:S04]  /*11d0*/  SHF.R.U32.HI R2, RZ, 0x14, R2 ;  /* 0x00000014ff027819 */ /* 0x000fc80000011602 */
[----:B------:R-:W-:-:S05]  /*11e0*/  PRMT R2, R2, 0x9910, RZ ;  /* 0x0000991002027816 */ /* 0x000fca00000000ff */
[----:B------:R-:W-:-:S04]  /*11f0*/  IMAD R2, R2, 0x1e, RZ ;  /* 0x0000001e02027824 */ /* 0x000fc800078e02ff */
[----:B------:R-:W-:-:S05]  /*1200*/  IMAD.MOV R2, RZ, RZ, -R2 ;  /* 0x000000ffff027224 */ /* 0x000fca00078e0a02 */
[----:B------:R-:W-:Y:S02]  /*1210*/  PRMT R3, R2, 0x7710, RZ ;  /* 0x0000771002037816 */ /* 0x000fe400000000ff */
[----:B------:R-:W-:-:S03]  /*1220*/  IADD3 R2, PT, PT, R51, R0, RZ ;  /* 0x0000000033027210 */ /* 0x000fc60007ffe0ff */
[C---:B------:R-:W-:Y:S02]  /*1230*/  IMAD.IADD R3, R16.reuse, 0x1, R3 ;  /* 0x0000000110037824 */ /* 0x040fe400078e0203 */
[----:B------:R-:W-:-:S03]  /*1240*/  IMAD.HI.U32 R16, R16, 0x888889, RZ ;  /* 0x0088888910107827 */ /* 0x000fc600078e00ff */
[----:B------:R-:W-:Y:S01]  /*1250*/  LOP3.LUT R3, R3, 0xffff, RZ, 0xc0, !PT ;  /* 0x0000ffff03037812 */ /* 0x000fe200078ec0ff */
[----:B------:R-:W-:-:S03]  /*1260*/  IMAD R16, R16, 0xc400, R47 ;  /* 0x0000c40010107824 */ /* 0x000fc600078e022f */
[----:B------:R-:W-:Y:S01]  /*1270*/  LOP3.LUT P4, RZ, R3, UR4, RZ, 0xfc, !PT ;  /* 0x0000000403ff7c12 */ /* 0x000fe2000f88fcff */
[----:B------:R-:W-:-:S03]  /*1280*/  IMAD R16, R45, 0xc40, R16 ;  /* 0x00000c402d107824 */ /* 0x000fc600078e0210 */
[----:B------:R-:W-:Y:S01]  /*1290*/  PLOP3.LUT P3, PT, P3, P4, PT, 0xf2, 0x2f ;  /* 0x00000000002f781c */ /* 0x000fe20001f69e72 */
[----:B------:R-:W-:Y:S02]  /*12a0*/  IMAD R16, R49, 0xe0, R16 ;  /* 0x000000e031107824 */ /* 0x000fe400078e0210 */
[----:B------:R-:W-:Y:S01]  /*12b0*/  IMAD.HI.U32 R49, R9, 0x888889, RZ ;  /* 0x0088888909317827 */ /* 0x000fe200078e00ff */
[----:B------:R-:W-:Y:S02]  /*12c0*/  P2R R35, PR, RZ, 0x8 ;  /* 0x00000008ff237803 */ /* 0x000fe40000000000 */
[----:B------:R-:W-:-:S04]  /*12d0*/  LOP3.LUT P3, RZ, R0, R51, RZ, 0xfc, !PT ;  /* 0x0000003300ff7212 */ /* 0x000fc8000786fcff */
[----:B------:R-:W-:Y:S02]  /*12e0*/  ISETP.GT.U32.OR P3, PT, R2, 0xe0, !P3 ;  /* 0x000000e00200780c */ /* 0x000fe40005f64470 */
[----:B------:R-:W-:-:S05]  /*12f0*/  LOP3.LUT R2, R23, 0xffff, RZ, 0xc0, !PT ;  /* 0x0000ffff17027812 */ /* 0x000fca00078ec0ff */
[----:B------:R-:W-:-:S05]  /*1300*/  IMAD R2, R2, 0x8889, RZ ;  /* 0x0000888902027824 */ /* 0x000fca00078e02ff */
[----:B------:R-:W-:-:S04]  /*1310*/  SHF.R.U32.HI R2, RZ, 0x14, R2 ;  /* 0x00000014ff027819 */ /* 0x000fc80000011602 */
[----:B------:R-:W-:-:S05]  /*1320*/  PRMT R2, R2, 0x9910, RZ ;  /* 0x0000991002027816 */ /* 0x000fca00000000ff */
[----:B------:R-:W-:-:S04]  /*1330*/  IMAD R2, R2, 0x1e, RZ ;  /* 0x0000001e02027824 */ /* 0x000fc800078e02ff */
[----:B------:R-:W-:-:S05]  /*1340*/  IMAD.MOV R2, RZ, RZ, -R2 ;  /* 0x000000ffff027224 */ /* 0x000fca00078e0a02 */
[----:B------:R-:W-:-:S05]  /*1350*/  PRMT R2, R2, 0x7710, RZ ;  /* 0x0000771002027816 */ /* 0x000fca00000000ff */
[----:B------:R-:W-:Y:S02]  /*1360*/  IMAD.IADD R2, R23, 0x1, R2 ;  /* 0x0000000117027824 */ /* 0x000fe400078e0202 */
[----:B------:R-:W-:-:S03]  /*1370*/  IMAD R23, R50, 0xc400, R47 ;  /* 0x0000c40032177824 */ /* 0x000fc600078e022f */
[----:B------:R-:W-:-:S04]  /*1380*/  LOP3.LUT R2, R2, 0xffff, RZ, 0xc0, !PT ;  /* 0x0000ffff02027812 */ /* 0x000fc800078ec0ff */
[----:B------:R-:W-:-:S04]  /*1390*/  LOP3.LUT P4, RZ, R2, UR4, RZ, 0xfc, !PT ;  /* 0x0000000402ff7c12 */ /* 0x000fc8000f88fcff */
[----:B------:R-:W-:Y:S02]  /*13a0*/  PLOP3.LUT P3, PT, P3, P4, PT, 0xf2, 0x2f ;  /* 0x00000000002f781c */ /* 0x000fe40001f69e72 */
[-C--:B------:R-:W-:Y:S02]  /*13b0*/  LOP3.LUT P4, RZ, R21, R51.reuse, RZ, 0xfc, !PT ;  /* 0x0000003315ff7212 */ /* 0x080fe4000788fcff */
[----:B------:R-:W-:Y:S02]  /*13c0*/  P2R R41, PR, RZ, 0x8 ;  /* 0x00000008ff297803 */ /* 0x000fe40000000000 */
[----:B------:R-:W-:Y:S02]  /*13d0*/  ISETP.GT.U32.OR P4, PT, R14, 0xe0, !P4 ;  /* 0x000000e00e00780c */ /* 0x000fe40006784470 */
[----:B------:R-:W1:Y:S01]  /*13e0*/  S2R R14, SR_TID.X ;  /* 0x00000000000e7919 */ /* 0x000e620000002100 */
[----:B------:R-:W-:-:S04]  /*13f0*/  LOP3.LUT P3, RZ, R48, R51, RZ, 0xfc, !PT ;  /* 0x0000003330ff7212 */ /* 0x000fc8000786fcff */
[----:B------:R-:W-:Y:S01]  /*1400*/  ISETP.GT.U32.OR P3, PT, R15, 0xe0, !P3 ;  /* 0x000000e00f00780c */ /* 0x000fe20005f64470 */
[----:B-1----:R-:W-:-:S04]  /*1410*/  IMAD R15, R14, 0xa, RZ ;  /* 0x0000000a0e0f7824 */ /* 0x002fc800078e02ff */
[----:B0-----:R-:W-:-:S05]  /*1420*/  IMAD R14, R10, 0x45, R15 ;  /* 0x000000450a0e7824 */ /* 0x001fca00078e020f */
[----:B------:R-:W-:-:S04]  /*1430*/  IADD3 R14, PT, PT, R14, 0x5, RZ ;  /* 0x000000050e0e7810 */ /* 0x000fc80007ffe0ff */
[----:B------:R-:W-:-:S05]  /*1440*/  LOP3.LUT R15, R14, 0xffff, RZ, 0xc0, !PT ;  /* 0x0000ffff0e0f7812 */ /* 0x000fca00078ec0ff */
[----:B------:R-:W-:-:S05]  /*1450*/  IMAD R15, R15, 0x8889, RZ ;  /* 0x000088890f0f7824 */ /* 0x000fca00078e02ff */
[----:B------:R-:W-:-:S04]  /*1460*/  SHF.R.U32.HI R15, RZ, 0x14, R15 ;  /* 0x00000014ff0f7819 */ /* 0x000fc8000001160f */
[----:B------:R-:W-:-:S05]  /*1470*/  PRMT R15, R15, 0x9910, RZ ;  /* 0x000099100f0f7816 */ /* 0x000fca00000000ff */
[----:B------:R-:W-:-:S04]  /*1480*/  IMAD R15, R15, 0x1e, RZ ;  /* 0x0000001e0f0f7824 */ /* 0x000fc800078e02ff */
[----:B------:R-:W-:-:S05]  /*1490*/  IMAD.MOV R15, RZ, RZ, -R15 ;  /* 0x000000ffff0f7224 */ /* 0x000fca00078e0a0f */
[----:B------:R-:W-:-:S05]  /*14a0*/  PRMT R15, R15, 0x7710, RZ ;  /* 0x000077100f0f7816 */ /* 0x000fca00000000ff */
[----:B------:R-:W-:Y:S01]  /*14b0*/  IMAD.IADD R14, R14, 0x1, R15 ;  /* 0x000000010e0e7824 */ /* 0x000fe200078e020f */
[----:B------:R-:W-:-:S04]  /*14c0*/  LOP3.LUT R15, R43, 0xffff, RZ, 0xc0, !PT ;  /* 0x0000ffff2b0f7812 */ /* 0x000fc800078ec0ff */
[----:B------:R-:W-:Y:S01]  /*14d0*/  LOP3.LUT R14, R14, 0xffff, RZ, 0xc0, !PT ;  /* 0x0000ffff0e0e7812 */ /* 0x000fe200078ec0ff */
[----:B------:R-:W-:-:S05]  /*14e0*/  IMAD R15, R15, 0x8889, RZ ;  /* 0x000088890f0f7824 */ /* 0x000fca00078e02ff */
[----:B------:R-:W-:-:S04]  /*14f0*/  SHF.R.U32.HI R15, RZ, 0x14, R15 ;  /* 0x00000014ff0f7819 */ /* 0x000fc8000001160f */
[----:B------:R-:W-:-:S05]  /*1500*/  PRMT R15, R15, 0x9910, RZ ;  /* 0x000099100f0f7816 */ /* 0x000fca00000000ff */
[----:B------:R-:W-:-:S05]  /*1510*/  IMAD R15, R15, 0x1e, RZ ;  /* 0x0000001e0f0f7824 */ /* 0x000fca00078e02ff */
[----:B------:R-:W-:-:S04]  /*1520*/  IADD3 R15, PT, PT, RZ, -R15, RZ ;  /* 0x8000000fff0f7210 */ /* 0x000fc80007ffe0ff */
[----:B------:R-:W-:-:S05]  /*1530*/  PRMT R34, R15, 0x7710, RZ ;  /* 0x000077100f227816 */ /* 0x000fca00000000ff */
[----:B------:R-:W-:Y:S02]  /*1540*/  IMAD.IADD R15, R43, 0x1, R34 ;  /* 0x000000012b0f7824 */ /* 0x000fe400078e0222 */
[----:B------:R-:W-:-:S03]  /*1550*/  IMAD.HI.U32 R43, R18, 0x888889, RZ ;  /* 0x00888889122b7827 */ /* 0x000fc600078e00ff */
[----:B------:R-:W-:Y:S01]  /*1560*/  LOP3.LUT R15, R15, 0xffff, RZ, 0xc0, !PT ;  /* 0x0000ffff0f0f7812 */ /* 0x000fe200078ec0ff */
[----:B------:R-:W-:Y:S01]  /*1570*/  IMAD R50, R43, 0xc400, R47 ;  /* 0x0000c4002b327824 */ /* 0x000fe200078e022f */
[----:B------:R-:W-:Y:S02]  /*1580*/  MOV R43, 0x400 ;  /* 0x00000400002b7802 */ /* 0x000fe40000000f00 */
[C---:B------:R-:W-:Y:S01]  /*1590*/  LOP3.LUT P6, RZ, R15.reuse, UR4, RZ, 0xfc, !PT ;  /* 0x000000040fff7c12 */ /* 0x040fe2000f8cfcff */
[----:B------:R-:W-:-:S03]  /*15a0*/  VIADD R15, R15, UR4 ;  /* 0x000000040f0f7c36 */ /* 0x000fc60008000000 */
[----:B------:R-:W-:Y:S02]  /*15b0*/  PLOP3.LUT P6, PT, P5, P6, PT, 0xf2, 0x2f ;  /* 0x00000000002f781c */ /* 0x000fe40002fcde72 */
[----:B------:R-:W-:Y:S02]  /*15c0*/  LOP3.LUT P5, RZ, R14, UR4, RZ, 0xfc, !PT ;  /* 0x000000040eff7c12 */ /* 0x000fe4000f8afcff */
[----:B------:R-:W-:Y:S02]  /*15d0*/  LOP3.LUT R14, R9, 0xffff, RZ, 0xc0, !PT ;  /* 0x0000ffff090e7812 */ /* 0x000fe400078ec0ff */
[----:B------:R-:W-:Y:S02]  /*15e0*/  P2R R42, PR, RZ, 0x40 ;  /* 0x00000040ff2a7803 */ /* 0x000fe40000000000 */
[----:B------:R-:W-:Y:S01]  /*15f0*/  PLOP3.LUT P3, PT, P3, P5, PT, 0xf2, 0x2f ;  /* 0x00000000002f781c */ /* 0x000fe20001f6be72 */
[----:B------:R-:W-:-:S05]  /*1600*/  IMAD R14, R14, 0x8889, RZ ;  /* 0x000088890e0e7824 */ /* 0x000fca00078e02ff */
[----:B------:R-:W-:-:S04]  /*1610*/  SHF.R.U32.HI R14, RZ, 0x14, R14 ;  /* 0x00000014ff0e7819 */ /* 0x000fc8000001160e */
[----:B------:R-:W-:-:S05]  /*1620*/  PRMT R14, R14, 0x9910, RZ ;  /* 0x000099100e0e7816 */ /* 0x000fca00000000ff */
[----:B------:R-:W-:-:S04]  /*1630*/  IMAD R14, R14, 0x1e, RZ ;  /* 0x0000001e0e0e7824 */ /* 0x000fc800078e02ff */
[----:B------:R-:W-:-:S05]  /*1640*/  IMAD.MOV R14, RZ, RZ, -R14 ;  /* 0x000000ffff0e7224 */ /* 0x000fca00078e0a0e */
[----:B------:R-:W-:-:S04]  /*1650*/  PRMT R14, R14, 0x7710, RZ ;  /* 0x000077100e0e7816 */ /* 0x000fc800000000ff */
[----:B------:R-:W-:Y:S01]  /*1660*/  IADD3 R14, PT, PT, R9, R14, RZ ;  /* 0x0000000e090e7210 */ /* 0x000fe20007ffe0ff */
[--C-:B------:R-:W-:Y:S02]  /*1670*/  IMAD R9, R52, 0xc400, R47.reuse ;  /* 0x0000c40034097824 */ /* 0x100fe400078e022f */
[----:B------:R-:W-:Y:S01]  /*1680*/  IMAD R52, R49, 0xc400, R47 ;  /* 0x0000c40031347824 */ /* 0x000fe200078e022f */
[----:B------:R-:W-:Y:S01]  /*1690*/  LOP3.LUT R14, R14, 0xffff, RZ, 0xc0, !PT ;  /* 0x0000ffff0e0e7812 */ /* 0x000fe200078ec0ff */
[C---:B------:R-:W-:Y:S02]  /*16a0*/  IMAD R9, R45.reuse, 0xc40, R9 ;  /* 0x00000c402d097824 */ /* 0x040fe400078e0209 */
[----:B------:R-:W-:Y:S01]  /*16b0*/  IMAD R52, R45, 0xc40, R52 ;  /* 0x00000c402d347824 */ /* 0x000fe200078e0234 */
[----:B------:R-:W-:Y:S01]  /*16c0*/  LOP3.LUT P6, RZ, R14, UR4, RZ, 0xfc, !PT ;  /* 0x000000040eff7c12 */ /* 0x000fe2000f8cfcff */
[----:B------:R-:W-:Y:S01]  /*16d0*/  IMAD R26, R26, 0xe0, R9 ;  /* 0x000000e01a1a7824 */ /* 0x000fe200078e0209 */
[----:B------:R-:W-:Y:S01]  /*16e0*/  IADD3 R14, PT, PT, R14, UR4, RZ ;  /* 0x000000040e0e7c10 */ /* 0x000fe2000fffe0ff */
[----:B------:R-:W-:Y:S01]  /*16f0*/  VIADD R49, R5, UR4 ;  /* 0x0000000405317c36 */ /* 0x000fe20008000000 */
[----:B------:R-:W-:Y:S01]  /*1700*/  PLOP3.LUT P6, PT, P4, P6, PT, 0xf2, 0x2f ;  /* 0x00000000002f781c */ /* 0x000fe200027cde72 */
[----:B------:R-:W-:Y:S01]  /*1710*/  IMAD R21, R21, 0xe0, R52 ;  /* 0x000000e015157824 */ /* 0x000fe200078e0234 */
[----:B------:R-:W-:-:S02]  /*1720*/  IADD3 R26, PT, PT, R15, -0xe1, R26 ;  /* 0xffffff1f0f1a7810 */ /* 0x000fc40007ffe01a */
[----:B------:R-:W-:Y:S02]  /*1730*/  P2R R34, PR, RZ, 0x40 ;  /* 0x00000040ff227803 */ /* 0x000fe40000000000 */
[----:B------:R-:W-:Y:S02]  /*1740*/  ISETP.NE.AND P6, PT, R35, RZ, PT ;  /* 0x000000ff2300720c */ /* 0x000fe40003fc5270 */
[----:B------:R-:W-:Y:S02]  /*1750*/  IADD3 R4, PT, PT, R49, -0xe1, R4 ;  /* 0xffffff1f31047810 */ /* 0x000fe40007ffe004 */
[----:B------:R-:W-:Y:S02]  /*1760*/  P2R R35, PR, RZ, 0x40 ;  /* 0x00000040ff237803 */ /* 0x000fe40000000000 */
[----:B------:R-:W-:Y:S02]  /*1770*/  ISETP.NE.AND P6, PT, R27, RZ, PT ;  /* 0x000000ff1b00720c */ /* 0x000fe40003fc5270 */
[----:B------:R-:W-:-:S02]  /*1780*/  SHF.R.U32.HI R27, RZ, 0x4, R12 ;  /* 0x00000004ff1b7819 */ /* 0x000fc4000001160c */
[----:B------:R-:W-:Y:S02]  /*1790*/  LOP3.LUT R12, R44, 0xffff, RZ, 0xc0, !PT ;  /* 0x0000ffff2c0c7812 */ /* 0x000fe400078ec0ff */
[----:B------:R-:W-:Y:S01]  /*17a0*/  LOP3.LUT P4, RZ, R27, R51, RZ, 0xfc, !PT ;  /* 0x000000331bff7212 */ /* 0x000fe2000788fcff */
[----:B------:R-:W-:Y:S01]  /*17b0*/  IMAD.IADD R51, R51, 0x1, R27 ;  /* 0x0000000133337824 */ /* 0x000fe200078e021b */
[----:B------:R-:W-:Y:S01]  /*17c0*/  IADD3 R21, PT, PT, R14, -0xe1, R21 ;  /* 0xffffff1f0e157810 */ /* 0x000fe20007ffe015 */
[----:B------:R-:W-:-:S03]  /*17d0*/  IMAD R12, R12, 0x8889, RZ ;  /* 0x000088890c0c7824 */ /* 0x000fc600078e02ff */
[----:B------:R-:W-:Y:S02]  /*17e0*/  ISETP.GT.U32.OR P4, PT, R51, 0xe0, !P4 ;  /* 0x000000e03300780c */ /* 0x000fe40006784470 */
[----:B------:R-:W-:-:S04]  /*17f0*/  SHF.R.U32.HI R12, RZ, 0x14, R12 ;  /* 0x00000014ff0c7819 */ /* 0x000fc8000001160c */
[----:B------:R-:W-:-:S05]  /*1800*/  PRMT R12, R12, 0x9910, RZ ;  /* 0x000099100c0c7816 */ /* 0x000fca00000000ff */
[----:B------:R-:W-:-:S04]  /*1810*/  IMAD R12, R12, 0x1e, RZ ;  /* 0x0000001e0c0c7824 */ /* 0x000fc800078e02ff */
[----:B------:R-:W-:-:S05]  /*1820*/  IMAD.MOV R12, RZ, RZ, -R12 ;  /* 0x000000ffff0c7224 */ /* 0x000fca00078e0a0c */
[----:B------:R-:W-:-:S04]  /*1830*/  PRMT R51, R12, 0x7710, RZ ;  /* 0x000077100c337816 */ /* 0x000fc800000000ff */
[C---:B------:R-:W-:Y:S01]  /*1840*/  IADD3 R12, PT, PT, R44.reuse, R51, RZ ;  /* 0x000000332c0c7210 */ /* 0x040fe20007ffe0ff */
[----:B------:R-:W-:-:S03]  /*1850*/  IMAD.HI.U32 R44, R44, 0x888889, RZ ;  /* 0x008888892c2c7827 */ /* 0x000fc600078e00ff */
[----:B------:R-:W-:Y:S01]  /*1860*/  LOP3.LUT R12, R12, 0xffff, RZ, 0xc0, !PT ;  /* 0x0000ffff0c0c7812 */ /* 0x000fe200078ec0ff */
[----:B------:R-:W-:Y:S02]  /*1870*/  IMAD R44, R44, 0xc400, R47 ;  /* 0x0000c4002c2c7824 */ /* 0x000fe400078e022f */
[C---:B------:R-:W-:Y:S01]  /*1880*/  IMAD R47, R45.reuse, 0xc40, R23 ;  /* 0x00000c402d2f7824 */ /* 0x040fe200078e0217 */
[----:B------:R-:W-:Y:S01]  /*1890*/  LOP3.LUT P5, RZ, R12, UR4, RZ, 0xfc, !PT ;  /* 0x000000040cff7c12 */ /* 0x000fe2000f8afcff */
[C---:B------:R-:W-:Y:S02]  /*18a0*/  IMAD R44, R45.reuse, 0xc40, R44 ;  /* 0x00000c402d2c7824 */ /* 0x040fe400078e022c */
[C---:B------:R-:W-:Y:S01]  /*18b0*/  IMAD R23, R45.reuse, 0xc40, R50 ;  /* 0x00000c402d177824 */ /* 0x040fe200078e0232 */
[----:B------:R-:W-:Y:S01]  /*18c0*/  PLOP3.LUT P4, PT, P4, P5, PT, 0xf2, 0x2f ;  /* 0x00000000002f781c */ /* 0x000fe2000278be72 */
[----:B------:R-:W-:Y:S01]  /*18d0*/  IMAD R45, R45, 0xc40, R22 ;  /* 0x00000c402d2d7824 */ /* 0x000fe200078e0216 */
[----:B------:R-:W0:Y:S01]  /*18e0*/  S2R R50, SR_CgaCtaId ;  /* 0x0000000000327919 */ /* 0x000e220000008800 */
[----:B------:R-:W-:-:S02]  /*18f0*/  IMAD R0, R0, 0xe0, R47 ;  /* 0x000000e000007824 */ /* 0x000fc400078e022f */
[----:B------:R-:W-:Y:S01]  /*1900*/  IMAD R46, R46, 0xe0, R45 ;  /* 0x000000e02e2e7824 */ /* 0x000fe200078e022d */
[----:B------:R-:W-:Y:S01]  /*1910*/  LOP3.LUT R45, R7, 0xffff, RZ, 0xc0, !PT ;  /* 0x0000ffff072d7812 */ /* 0x000fe200078ec0ff */
[----:B------:R-:W-:Y:S02]  /*1920*/  IMAD R22, R48, 0xe0, R23 ;  /* 0x000000e030167824 */ /* 0x000fe400078e0217 */
[----:B------:R-:W-:Y:S02]  /*1930*/  IMAD R27, R27, 0xe0, R44 ;  /* 0x000000e01b1b7824 */ /* 0x000fe400078e022c */
[----:B------:R-:W-:Y:S02]  /*1940*/  IMAD R45, R45, 0x1556, RZ ;  /* 0x000015562d2d7824 */ /* 0x000fe400078e02ff */
[----:B------:R-:W-:Y:S02]  /*1950*/  VIADD R23, R43, 0x1e00 ;  /* 0x00001e002b177836 */ /* 0x000fe40000000000 */
[----:B------:R-:W-:Y:S01]  /*1960*/  VIADD R12, R12, UR4 ;  /* 0x000000040c0c7c36 */ /* 0x000fe20008000000 */
[----:B------:R-:W-:Y:S01]  /*1970*/  SHF.R.U32.HI R45, RZ, 0x10, R45 ;  /* 0x00000010ff2d7819 */ /* 0x000fe2000001162d */
[----:B------:R-:W-:-:S03]  /*1980*/  IMAD.MOV.U32 R51, RZ, RZ, RZ ;  /* 0x000000ffff337224 */ /* 0x000fc600078e00ff */
[----:B------:R-:W-:Y:S02]  /*1990*/  PRMT R45, R45, 0x9910, RZ ;  /* 0x000099102d2d7816 */ /* 0x000fe400000000ff */
[----:B------:R-:W-:-:S03]  /*19a0*/  IADD3 R27, PT, PT, R12, -0xe1, R27 ;  /* 0xffffff1f0c1b7810 */ /* 0x000fc60007ffe01b */
[C---:B------:R-:W-:Y:S02]  /*19b0*/  IMAD R47, R45.reuse, 0xc, RZ ;  /* 0x0000000c2d2f7824 */ /* 0x040fe400078e02ff */
[----:B------:R-:W-:Y:S02]  /*19c0*/  IMAD R45, R45, 0x240, RZ ;  /* 0x000002402d2d7824 */ /* 0x000fe400078e02ff */
[----:B------:R-:W-:-:S05]  /*19d0*/  IMAD.MOV R47, RZ, RZ, -R47 ;  /* 0x000000ffff2f7224 */ /* 0x000fca00078e0a2f */
[----:B------:R-:W-:Y:S02]  /*19e0*/  PRMT R48, R47, 0x7710, RZ ;  /* 0x000077102f307816 */ /* 0x000fe400000000ff */
[----:B------:R-:W-:Y:S02]  /*19f0*/  LOP3.LUT R47, R18, 0xffff, RZ, 0xc0, !PT ;  /* 0x0000ffff122f7812 */ /* 0x000fe400078ec0ff */
[----:B------:R-:W-:Y:S02]  /*1a00*/  IADD3 R7, PT, PT, R48, R7, RZ ;  /* 0x0000000730077210 */ /* 0x000fe40007ffe0ff */
[C---:B0-----:R-:W-:Y:S01]  /*1a10*/  LEA R43, R50.reuse, R43, 0x18 ;  /* 0x0000002b322b7211 */ /* 0x041fe200078ec0ff */
[----:B------:R-:W-:Y:S01]  /*1a20*/  IMAD R47, R47, 0x8889, RZ ;  /* 0x000088892f2f7824 */ /* 0x000fe200078e02ff */
[----:B------:R-:W-:-:S03]  /*1a30*/  LEA R23, R50, R23, 0x18 ;  /* 0x0000001732177211 */ /* 0x000fc600078ec0ff */
[----:B------:R-:W-:Y:S01]  /*1a40*/  IMAD R8, R8, 0x4, R43 ;  /* 0x0000000408087824 */ /* 0x000fe200078e022b */
[----:B------:R-:W-:Y:S01]  /*1a50*/  SHF.R.U32.HI R47, RZ, 0x14, R47 ;  /* 0x00000014ff2f7819 */ /* 0x000fe2000001162f */
[----:B------:R-:W-:-:S03]  /*1a60*/  IMAD R23, R20, 0x90, R23 ;  /* 0x0000009014177824 */ /* 0x000fc600078e0217 */
[----:B------:R-:W-:-:S05]  /*1a70*/  PRMT R47, R47, 0x9910, RZ ;  /* 0x000099102f2f7816 */ /* 0x000fca00000000ff */
[----:B------:R-:W-:Y:S01]  /*1a80*/  IMAD.MOV.U32 R9, RZ, RZ, R47 ;  /* 0x000000ffff097224 */ /* 0x000fe200078e002f */
[----:B------:R-:W-:-:S03]  /*1a90*/  PRMT R47, R7, 0x9910, RZ ;  /* 0x00009910072f7816 */ /* 0x000fc600000000ff */
[----:B------:R-:W-:Y:S01]  /*1aa0*/  IMAD R7, R9, 0x1e, RZ ;  /* 0x0000001e09077824 */ /* 0x000fe200078e02ff */
[----:B------:R-:W-:Y:S01]  /*1ab0*/  SHF.L.U32 R9, R11, 0x2, RZ ;  /* 0x000000020b097819 */ /* 0x000fe200000006ff */
[----:B------:R-:W-:Y:S02]  /*1ac0*/  IMAD.MOV.U32 R44, RZ, RZ, R47 ;  /* 0x000000ffff2c7224 */ /* 0x000fe400078e002f */
[----:B------:R-:W-:Y:S02]  /*1ad0*/  IMAD.MOV R47, RZ, RZ, -R7 ;  /* 0x000000ffff2f7224 */ /* 0x000fe400078e0a07 */
[----:B------:R-:W-:Y:S01]  /*1ae0*/  IMAD R7, R44, 0x3, RZ ;  /* 0x000000032c077824 */ /* 0x000fe200078e02ff */
[----:B------:R-:W-:Y:S01]  /*1af0*/  LOP3.LUT R44, R45, 0xffff, RZ, 0xc0, !PT ;  /* 0x0000ffff2d2c7812 */ /* 0x000fe200078ec0ff */
[----:B------:R-:W-:Y:S01]  /*1b00*/  IMAD R48, R10, 0x1e, R9 ;  /* 0x0000001e0a307824 */ /* 0x000fe200078e0209 */
[----:B------:R-:W-:Y:S02]  /*1b10*/  PRMT R47, R47, 0x7710, RZ ;  /* 0x000077102f2f7816 */ /* 0x000fe400000000ff */
[----:B------:R-:W-:-:S02]  /*1b20*/  LOP3.LUT R45, R7, 0xffff, RZ, 0xc0, !PT ;  /* 0x0000ffff072d7812 */ /* 0x000fc400078ec0ff */
[----:B------:R-:W-:Y:S01]  /*1b30*/  LEA R7, R48, R43, 0x2 ;  /* 0x0000002b30077211 */ /* 0x000fe200078e10ff */
[----:B------:R-:W-:Y:S01]  /*1b40*/  IMAD.IADD R18, R18, 0x1, R47 ;  /* 0x0000000112127824 */ /* 0x000fe200078e022f */
[----:B------:R-:W-:Y:S02]  /*1b50*/  IADD3 R43, PT, PT, R6, UR4, RZ ;  /* 0x00000004062b7c10 */ /* 0x000fe4000fffe0ff */
[----:B------:R-:W-:Y:S02]  /*1b60*/  IADD3 R13, PT, PT, R45, R13, R44 ;  /* 0x0000000d2d0d7210 */ /* 0x000fe40007ffe02c */
[----:B------:R-:W-:Y:S02]  /*1b70*/  ISETP.GT.U32.OR P5, PT, R43, 0xe0, P1 ;  /* 0x000000e02b00780c */ /* 0x000fe40000fa4470 */
[----:B------:R-:W-:Y:S02]  /*1b80*/  P2R R47, PR, RZ, 0x4 ;  /* 0x00000004ff2f7803 */ /* 0x000fe40000000000 */
[----:B------:R-:W-:-:S02]  /*1b90*/  P2R R45, PR, RZ, 0x20 ;  /* 0x00000020ff2d7803 */ /* 0x000fc40000000000 */
[----:B------:R-:W-:Y:S01]  /*1ba0*/  ISETP.GT.U32.OR P5, PT, R49, 0xe0, P0 ;  /* 0x000000e03100780c */ /* 0x000fe200007a4470 */
[----:B------:R-:W-:Y:S01]  /*1bb0*/  HFMA2 R49, -RZ, RZ, 0, 0 ;  /* 0x00000000ff317431 */ /* 0x000fe200000001ff */
[----:B------:R-:W-:Y:S02]  /*1bc0*/  ISETP.NE.AND P0, PT, R40, RZ, PT ;  /* 0x000000ff2800720c */ /* 0x000fe40003f05270 */
[----:B------:R-:W-:Y:S01]  /*1bd0*/  ISETP.NE.AND P2, PT, R42, RZ, PT ;  /* 0x000000ff2a00720c */ /* 0x000fe20003f45270 */
[----:B------:R-:W-:Y:S01]  /*1be0*/  VIADD R42, R19, UR4 ;  /* 0x00000004132a7c36 */ /* 0x000fe20008000000 */
[----:B------:R-:W-:Y:S02]  /*1bf0*/  P2R R19, PR, RZ, 0x1 ;  /* 0x00000001ff137803 */ /* 0x000fe40000000000 */
[----:B------:R-:W-:Y:S02]  /*1c00*/  ISETP.NE.AND P0, PT, R31, RZ, PT ;  /* 0x000000ff1f00720c */ /* 0x000fe40003f05270 */
[----:B------:R-:W-:-:S02]  /*1c10*/  IADD3 R6, PT, PT, R25, -0xe1, R46 ;  /* 0xffffff1f19067810 */ /* 0x000fc40007ffe02e */
[----:B------:R-:W-:Y:S02]  /*1c20*/  P2R R31, PR, RZ, 0x1 ;  /* 0x00000001ff1f7803 */ /* 0x000fe40000000000 */
[----:B------:R-:W-:Y:S02]  /*1c30*/  ISETP.NE.AND P0, PT, R32, RZ, PT ;  /* 0x000000ff2000720c */ /* 0x000fe40003f05270 */
[----:B------:R-:W-:Y:S02]  /*1c40*/  ISETP.GT.U32.OR P6, PT, R42, 0xe0, P6 ;  /* 0x000000e02a00780c */ /* 0x000fe400037c4470 */
[----:B------:R-:W-:Y:S02]  /*1c50*/  P2R R32, PR, RZ, 0x1 ;  /* 0x00000001ff207803 */ /* 0x000fe40000000000 */
[----:B------:R-:W-:Y:S02]  /*1c60*/  ISETP.NE.AND P0, PT, R33, RZ, PT ;  /* 0x000000ff2100720c */ /* 0x000fe40003f05270 */
[----:B------:R-:W-:-:S02]  /*1c70*/  ISETP.NE.AND P1, PT, R41, RZ, PT ;  /* 0x000000ff2900720c */ /* 0x000fc40003f25270 */
[----:B------:R-:W-:Y:S02]  /*1c80*/  P2R R33, PR, RZ, 0x1 ;  /* 0x00000001ff217803 */ /* 0x000fe40000000000 */
[----:B------:R-:W-:Y:S02]  /*1c90*/  ISETP.NE.AND P0, PT, R36, RZ, PT ;  /* 0x000000ff2400720c */ /* 0x000fe40003f05270 */
[----:B------:R-:W-:Y:S02]  /*1ca0*/  P2R R41, PR, RZ, 0x40 ;  /* 0x00000040ff297803 */ /* 0x000fe40000000000 */
[----:B------:R-:W-:Y:S02]  /*1cb0*/  P2R R36, PR, RZ, 0x1 ;  /* 0x00000001ff247803 */ /* 0x000fe40000000000 */
[----:B------:R-:W-:Y:S02]  /*1cc0*/  ISETP.NE.AND P0, PT, R38, RZ, PT ;  /* 0x000000ff2600720c */ /* 0x000fe40003f05270 */
[----:B------:R-:W-:-:S02]  /*1cd0*/  ISETP.NE.AND P6, PT, R35, RZ, PT ;  /* 0x000000ff2300720c */ /* 0x000fc40003fc5270 */
[----:B------:R-:W-:Y:S02]  /*1ce0*/  P2R R38, PR, RZ, 0x1 ;  /* 0x00000001ff267803 */ /* 0x000fe40000000000 */
[----:B------:R-:W-:Y:S02]  /*1cf0*/  ISETP.NE.AND P0, PT, R37, RZ, PT ;  /* 0x000000ff2500720c */ /* 0x000fe40003f05270 */
[----:B------:R-:W-:Y:S02]  /*1d00*/  IADD3 R37, PT, PT, R3, UR4, RZ ;  /* 0x0000000403257c10 */ /* 0x000fe4000fffe0ff */
[----:B------:R-:W-:Y:S02]  /*1d10*/  ISETP.GT.U32.OR P0, PT, R11, 0x6, P0 ;  /* 0x000000060b00780c */ /* 0x000fe40000704470 */
[----:B------:R-:W-:Y:S01]  /*1d20*/  IADD3 R3, PT, PT, R42, -0xe1, R17 ;  /* 0xffffff1f2a037810 */ /* 0x000fe20007ffe011 */
[----:B------:R-:W-:Y:S01]  /*1d30*/  VIADD R17, R2, UR4 ;  /* 0x0000000402117c36 */ /* 0x000fe20008000000 */
[----:B------:R-:W-:-:S02]  /*1d40*/  P2R R48, PR, RZ, 0x1 ;  /* 0x00000001ff307803 */ /* 0x000fc40000000000 */
[----:B------:R-:W-:Y:S02]  /*1d50*/  ISETP.NE.AND P0, PT, R38, RZ, PT ;  /* 0x000000ff2600720c */ /* 0x000fe40003f05270 */
[----:B------:R-:W-:Y:S02]  /*1d60*/  IADD3 R5, PT, PT, R43, -0xe1, R24 ;  /* 0xffffff1f2b057810 */ /* 0x000fe40007ffe018 */
[----:B------:R-:W-:Y:S01]  /*1d70*/  ISETP.GT.U32.OR P0, PT, R11, 0x6, P0 ;  /* 0x000000060b00780c */ /* 0x000fe20000704470 */
[----:B------:R-:W0:Y:S01]  /*1d80*/  LDC.64 R24, c[0x0][0x388] ;  /* 0x0000e200ff187b82 */ /* 0x000e220000000a00 */
[----:B------:R-:W-:Y:S02]  /*1d90*/  ISETP.GT.U32.OR P6, PT, R37, 0xe0, P6 ;  /* 0x000000e02500780c */ /* 0x000fe400037c4470 */
[----:B------:R-:W-:Y:S02]  /*1da0*/  P2R R46, PR, RZ, 0x1 ;  /* 0x00000001ff2e7803 */ /* 0x000fe40000000000 */
[----:B------:R-:W-:-:S02]  /*1db0*/  ISETP.NE.AND P0, PT, R36, RZ, PT ;  /* 0x000000ff2400720c */ /* 0x000fc40003f05270 */
[----:B------:R-:W-:Y:S02]  /*1dc0*/  P2R R43, PR, RZ, 0x20 ;  /* 0x00000020ff2b7803 */ /* 0x000fe40000000000 */
[----:B------:R-:W-:Y:S02]  /*1dd0*/  ISETP.GT.U32.OR P0, PT, R11, 0x6, P0 ;  /* 0x000000060b00780c */ /* 0x000fe40000704470 */
[----:B------:R-:W-:Y:S02]  /*1de0*/  LOP3.LUT R18, R18, 0xffff, RZ, 0xc0, !PT ;  /* 0x0000ffff12127812 */ /* 0x000fe400078ec0ff */
[----:B------:R-:W-:Y:S02]  /*1df0*/  P2R R44, PR, RZ, 0x1 ;  /* 0x00000001ff2c7803 */ /* 0x000fe40000000000 */
[----:B------:R-:W-:Y:S02]  /*1e00*/  ISETP.NE.AND P0, PT, R33, RZ, PT ;  /* 0x000000ff2100720c */ /* 0x000fe40003f05270 */
[----:B------:R-:W-:-:S02]  /*1e10*/  ISETP.NE.AND P5, PT, R39, RZ, PT ;  /* 0x000000ff2700720c */ /* 0x000fc40003fa5270 */
[----:B------:R-:W-:Y:S02]  /*1e20*/  ISETP.GT.U32.OR P0, PT, R11, 0x6, P0 ;  /* 0x000000060b00780c */ /* 0x000fe40000704470 */
[----:B------:R-:W-:Y:S02]  /*1e30*/  P2R R39, PR, RZ, 0x40 ;  /* 0x00000040ff277803 */ /* 0x000fe40000000000 */
[----:B------:R-:W-:Y:S01]  /*1e40*/  P2R R42, PR, RZ, 0x1 ;  /* 0x00000001ff2a7803 */ /* 0x000fe20000000000 */
[----:B0-----:R-:W-:Y:S01]  /*1e50*/  IMAD.WIDE.U32 R24, R13, 0x4, R24 ;  /* 0x000000040d187825 */ /* 0x001fe200078e0018 */
[----:B------:R-:W-:Y:S02]  /*1e60*/  ISETP.NE.AND P0, PT, R32, RZ, PT ;  /* 0x000000ff2000720c */ /* 0x000fe40003f05270 */
[----:B------:R-:W-:Y:S02]  /*1e70*/  ISETP.NE.AND P6, PT, R34, RZ, PT ;  /* 0x000000ff2200720c */ /* 0x000fe40003fc5270 */
[----:B------:R-:W-:-:S02]  /*1e80*/  ISETP.GT.U32.OR P0, PT, R11, 0x6, P0 ;  /* 0x000000060b00780c */ /* 0x000fc40000704470 */
[----:B------:R-:W-:Y:S01]  /*1e90*/  ISETP.GT.U32.OR P2, PT, R15, 0xe0, P2 ;  /* 0x000000e00f00780c */ /* 0x000fe20001744470 */
[----:B------:R-:W-:Y:S01]  /*1ea0*/  VIADD R15, R18, UR4 ;  /* 0x00000004120f7c36 */ /* 0x000fe20008000000 */
[----:B------:R-:W-:Y:S01]  /*1eb0*/  P2R R40, PR, RZ, 0x1 ;  /* 0x00000001ff287803 */ /* 0x000fe20000000000 */
[----:B------:R-:W-:Y:S01]  /*1ec0*/  UMOV UR4, URZ ;  /* 0x000000ff00047c82 */ /* 0x000fe20008000000 */
[----:B------:R-:W-:Y:S02]  /*1ed0*/  ISETP.NE.AND P0, PT, R31, RZ, PT ;  /* 0x000000ff1f00720c */ /* 0x000fe40003f05270 */
[----:B------:R-:W-:Y:S02]  /*1ee0*/  ISETP.GT.U32.OR P6, PT, R14, 0xe0, P6 ;  /* 0x000000e00e00780c */ /* 0x000fe400037c4470 */
[----:B------:R-:W-:Y:S02]  /*1ef0*/  ISETP.GT.U32.OR P0, PT, R11, 0x6, P0 ;  /* 0x000000060b00780c */ /* 0x000fe40000704470 */
[----:B------:R-:W-:-:S02]  /*1f00*/  ISETP.GT.U32.OR P3, PT, R15, 0xe0, P3 ;  /* 0x000000e00f00780c */ /* 0x000fc40001f64470 */
[----:B------:R-:W-:Y:S02]  /*1f10*/  P2R R34, PR, RZ, 0x1 ;  /* 0x00000001ff227803 */ /* 0x000fe40000000000 */
[----:B------:R-:W-:Y:S02]  /*1f20*/  ISETP.NE.AND P0, PT, R19, RZ, PT ;  /* 0x000000ff1300720c */ /* 0x000fe40003f05270 */
[----:B------:R-:W-:Y:S02]  /*1f30*/  P2R R35, PR, RZ, 0x40 ;  /* 0x00000040ff237803 */ /* 0x000fe40000000000 */
[----:B------:R-:W-:Y:S02]  /*1f40*/  ISETP.NE.AND P6, PT, R30, RZ, PT ;  /* 0x000000ff1e00720c */ /* 0x000fe40003fc5270 */
[----:B------:R-:W-:Y:S02]  /*1f50*/  IADD3 R2, PT, PT, R37, -0xe1, R16 ;  /* 0xffffff1f25027810 */ /* 0x000fe40007ffe010 */
[----:B------:R-:W-:-:S02]  /*1f60*/  P2R R37, PR, RZ, 0x8 ;  /* 0x00000008ff257803 */ /* 0x000fc40000000000 */
[----:B------:R-:W-:Y:S02]  /*1f70*/  ISETP.GT.U32.OR P0, PT, R11, 0x6, P0 ;  /* 0x000000060b00780c */ /* 0x000fe40000704470 */
[----:B------:R-:W-:Y:S02]  /*1f80*/  ISETP.GT.U32.OR P3, PT, R12, 0xe0, P4 ;  /* 0x000000e00c00780c */ /* 0x000fe40002764470 */
[----:B------:R-:W-:Y:S02]  /*1f90*/  ISETP.NE.AND P4, PT, R29, RZ, PT ;  /* 0x000000ff1d00720c */ /* 0x000fe40003f85270 */
[----:B------:R-:W-:Y:S02]  /*1fa0*/  ISETP.GT.U32.OR P6, PT, R11, 0x6, P6 ;  /* 0x000000060b00780c */ /* 0x000fe400037c4470 */
[----:B------:R-:W-:Y:S02]  /*1fb0*/  P2R R36, PR, RZ, 0x1 ;  /* 0x00000001ff247803 */ /* 0x000fe40000000000 */
[----:B------:R-:W-:-:S02]  /*1fc0*/  ISETP.NE.AND P0, PT, R28, RZ, PT ;  /* 0x000000ff1c00720c */ /* 0x000fc40003f05270 */
[----:B------:R-:W-:Y:S02]  /*1fd0*/  CS2R R28, SRZ ;  /* 0x00000000001c7805 */ /* 0x000fe4000001ff00 */
[C---:B------:R-:W-:Y:S02]  /*1fe0*/  IADD3 R0, PT, PT, R17.reuse, -0xe1, R0 ;  /* 0xffffff1f11007810 */ /* 0x040fe40007ffe000 */
[----:B------:R-:W-:Y:S02]  /*1ff0*/  ISETP.GT.U32.OR P1, PT, R17, 0xe0, P1 ;  /* 0x000000e01100780c */ /* 0x000fe40000f24470 */
[----:B------:R-:W-:Y:S02]  /*2000*/  IADD3 R22, PT, PT, R15, -0xe1, R22 ;  /* 0xffffff1f0f167810 */ /* 0x000fe40007ffe016 */
[C---:B------:R-:W-:Y:S02]  /*2010*/  ISETP.GT.U32.OR P4, PT, R11.reuse, 0x6, P4 ;  /* 0x000000060b00780c */ /* 0x040fe40002784470 */
[----:B------:R-:W-:-:S02]  /*2020*/  ISETP.GT.U32.OR P5, PT, R11, 0x5, P5 ;  /* 0x000000050b00780c */ /* 0x000fc40002fa4470 */
[----:B------:R-:W-:-:S11]  /*2030*/  P2R R38, PR, RZ, 0x40 ;  /* 0x00000040ff267803 */ /* 0x000fd60000000000 */
.L_x_40:
[----:B------:R-:W0:Y:S08]  /*2040*/  LDC.64 R14, c[0x0][0x380] ;  /* 0x0000e000ff0e7b82 */ /* 0x000e300000000a00 */
[----:B------:R-:W-:Y:S01]  /*2050*/  BAR.SYNC.DEFER_BLOCKING 0x0 ;  /* 0x0000000000007b1d */ /* 0x000fe20000010000 */
[----:B------:R-:W-:-:S05]  /*2060*/  ISETP.NE.AND P6, PT, R48, RZ, PT ;  /* 0x000000ff3000720c */ /* 0x000fca0003fc5270 */
[----:B------:R-:W-:Y:S08]  /*2070*/  BSSY.RECONVERGENT B0, `(.L_x_0) ;  /* 0x000000a000007945 */ /* 0x000ff00003800200 */
[----:B------:R-:W-:Y:S05]  /*2080*/  @P6 BRA `(.L_x_1) ;  /* 0x0000000000206947 */ /* 0x000fea0003800000 */
[----:B------:R-:W-:Y:S01]  /*2090*/  ISETP.NE.AND P6, PT, R47, RZ, PT ;  /* 0x000000ff2f00720c */ /* 0x000fe20003fc5270 */
[----:B------:R-:W-:Y:S01]  /*20a0*/  BSSY.RECONVERGENT B1, `(.L_x_2) ;  /* 0x0000005000017945 */ /* 0x000fe20003800200 */
[----:B------:R-:W-:-:S11]  /*20b0*/  IMAD.MOV.U32 R13, RZ, RZ, RZ ;  /* 0x000000ffff0d7224 */ /* 0x000fd600078e00ff */
[----:B------:R-:W-:Y:S05]  /*20c0*/  @P6 BRA `(.L_x_3) ;  /* 0x0000000000086947 */ /* 0x000fea0003800000 */
[----:B0-----:R-:W-:-:S06]  /*20d0*/  IMAD.WIDE R12, R6, 0x4, R14 ;  /* 0x00000004060c7825 */ /* 0x001fcc00078e020e */
[----:B------:R1:W5:Y:S02]  /*20e0*/  LDG.E.CONSTANT R13, desc[UR6][R12.64] ;  /* 0x000000060c0d7981 */ /* 0x000364000c1e9900 */
.L_x_3:
[----:B------:R-:W-:Y:S05]  /*20f0*/  BSYNC.RECONVERGENT B1 ;  /* 0x0000000000017941 */ /* 0x000fea0003800200 */
.L_x_2:
[----:B-----5:R2:W-:Y:S02]  /*2100*/  STS [R8], R13 ;  /* 0x0000000d08007388 */ /* 0x0205e40000000800 */
.L_x_1:
[----:B------:R-:W-:Y:S05]  /*2110*/  BSYNC.RECONVERGENT B0 ;  /* 0x0000000000007941 */ /* 0x000fea0003800200 */
.L_x_0:
[----:B------:R-:W-:Y:S01]  /*2120*/  ISETP.NE.AND P6, PT, R46, RZ, PT ;  /* 0x000000ff2e00720c */ /* 0x000fe20003fc5270 */
[----:B------:R-:W-:-:S12]  /*2130*/  BSSY.RECONVERGENT B0, `(.L_x_4) ;  /* 0x000000a000007945 */ /* 0x000fd80003800200 */
[----:B------:R-:W-:Y:S05]  /*2140*/  @P6 BRA `(.L_x_5) ;  /* 0x0000000000206947 */ /* 0x000fea0003800000 */
[----:B------:R-:W-:Y:S01]  /*2150*/  ISETP.NE.AND P6, PT, R45, RZ, PT ;  /* 0x000000ff2d00720c */ /* 0x000fe20003fc5270 */
[----:B------:R-:W-:Y:S01]  /*2160*/  BSSY.RECONVERGENT B1, `(.L_x_6) ;  /* 0x0000005000017945 */ /* 0x000fe20003800200 */
[----:B--2---:R-:W-:-:S11]  /*2170*/  HFMA2 R13, -RZ, RZ, 0, 0 ;  /* 0x00000000ff0d7431 */ /* 0x004fd600000001ff */
[----:B------:R-:W-:Y:S05]  /*2180*/  @P6 BRA `(.L_x_7) ;  /* 0x0000000000086947 */ /* 0x000fea0003800000 */
[----:B01----:R-:W-:-:S06]  /*2190*/  IMAD.WIDE R12, R5, 0x4, R14 ;  /* 0x00000004050c7825 */ /* 0x003fcc00078e020e */
[----:B------:R2:W5:Y:S02]  /*21a0*/  LDG.E.CONSTANT R13, desc[UR6][R12.64] ;  /* 0x000000060c0d7981 */ /* 0x000564000c1e9900 */
.L_x_7:
[----:B------:R-:W-:Y:S05]  /*21b0*/  BSYNC.RECONVERGENT B1 ;  /* 0x0000000000017941 */ /* 0x000fea0003800200 */
.L_x_6:
[----:B-----5:R3:W-:Y:S02]  /*21c0*/  STS [R8+0x4], R13 ;  /* 0x0000040d08007388 */ /* 0x0207e40000000800 */
.L_x_5:
[----:B------:R-:W-:Y:S05]  /*21d0*/  BSYNC.RECONVERGENT B0 ;  /* 0x0000000000007941 */ /* 0x000fea0003800200 */
.L_x_4:
[----:B------:R-:W-:Y:S01]  /*21e0*/  ISETP.NE.AND P6, PT, R44, RZ, PT ;  /* 0x000000ff2c00720c */ /* 0x000fe20003fc5270 */
[----:B------:R-:W-:-:S12]  /*21f0*/  BSSY.RECONVERGENT B0, `(.L_x_8) ;  /* 0x000000a000007945 */ /* 0x000fd80003800200 */
[----:B------:R-:W-:Y:S05]  /*2200*/  @P6 BRA `(.L_x_9) ;  /* 0x0000000000206947 */ /* 0x000fea0003800000 */
[----:B------:R-:W-:Y:S01]  /*2210*/  ISETP.NE.AND P6, PT, R43, RZ, PT ;  /* 0x000000ff2b00720c */ /* 0x000fe20003fc5270 */
[----:B------:R-:W-:Y:S01]  /*2220*/  BSSY.RECONVERGENT B1, `(.L_x_10) ;  /* 0x0000005000017945 */ /* 0x000fe20003800200 */
[----:B--23--:R-:W-:-:S11]  /*2230*/  IMAD.MOV.U32 R13, RZ, RZ, RZ ;  /* 0x000000ffff0d7224 */ /* 0x00cfd600078e00ff */
[----:B------:R-:W-:Y:S05]  /*2240*/  @P6 BRA `(.L_x_11) ;  /* 0x0000000000086947 */ /* 0x000fea0003800000 */
[----:B01----:R-:W-:-:S06]  /*2250*/  IMAD.WIDE R12, R4, 0x4, R14 ;  /* 0x00000004040c7825 */ /* 0x003fcc00078e020e */
[----:B------:R2:W5:Y:S02]  /*2260*/  LDG.E.CONSTANT R13, desc[UR6][R12.64] ;  /* 0x000000060c0d7981 */ /* 0x000564000c1e9900 */
.L_x_11:
[----:B------:R-:W-:Y:S05]  /*2270*/  BSYNC.RECONVERGENT B1 ;  /* 0x0000000000017941 */ /* 0x000fea0003800200 */
.L_x_10:
[----:B-----5:R4:W-:Y:S02]  /*2280*/  STS [R8+0x8], R13 ;  /* 0x0000080d08007388 */ /* 0x0209e40000000800 */
.L_x_9:
[----:B------:R-:W-:Y:S05]  /*2290*/  BSYNC.RECONVERGENT B0 ;  /* 0x0000000000007941 */ /* 0x000fea0003800200 */
.L_x_8:
[----:B------:R-:W-:Y:S01]  /*22a0*/  ISETP.NE.AND P6, PT, R42, RZ, PT ;  /* 0x000000ff2a00720c */ /* 0x000fe20003fc5270 */
[----:B------:R-:W-:-:S12]  /*22b0*/  BSSY.RECONVERGENT B0, `(.L_x_12) ;  /* 0x000000a000007945 */ /* 0x000fd80003800200 */
[----:B------:R-:W-:Y:S05]  /*22c0*/  @P6 BRA `(.L_x_13) ;  /* 0x0000000000206947 */ /* 0x000fea0003800000 */
[----:B------:R-:W-:Y:S01]  /*22d0*/  ISETP.NE.AND P6, PT, R41, RZ, PT ;  /* 0x000000ff2900720c */ /* 0x000fe20003fc5270 */
[----:B------:R-:W-:Y:S01]  /*22e0*/  BSSY.RECONVERGENT B1, `(.L_x_14) ;  /* 0x0000005000017945 */ /* 0x000fe20003800200 */
[----:B--234-:R-:W-:-:S11]  /*22f0*/  IMAD.MOV.U32 R13, RZ, RZ, RZ ;  /* 0x000000ffff0d7224 */ /* 0x01cfd600078e00ff */
[----:B------:R-:W-:Y:S05]  /*2300*/  @P6 BRA `(.L_x_15) ;  /* 0x0000000000086947 */ /* 0x000fea0003800000 */
[----:B01----:R-:W-:-:S06]  /*2310*/  IMAD.WIDE R12, R3, 0x4, R14 ;  /* 0x00000004030c7825 */ /* 0x003fcc00078e020e */
[----:B------:R2:W5:Y:S02]  /*2320*/  LDG.E.CONSTANT R13, desc[UR6][R12.64] ;  /* 0x000000060c0d7981 */ /* 0x000564000c1e9900 */
.L_x_15:
[----:B------:R-:W-:Y:S05]  /*2330*/  BSYNC.RECONVERGENT B1 ;  /* 0x0000000000017941 */ /* 0x000fea0003800200 */
.L_x_14:
[----:B-----5:R3:W-:Y:S02]  /*2340*/  STS [R8+0xc], R13 ;  /* 0x00000c0d08007388 */ /* 0x0207e40000000800 */
.L_x_13:
[----:B------:R-:W-:Y:S05]  /*2350*/  BSYNC.RECONVERGENT B0 ;  /* 0x0000000000007941 */ /* 0x000fea0003800200 */
.L_x_12:
[----:B------:R-:W-:Y:S01]  /*2360*/  ISETP.NE.AND P6, PT, R40, RZ, PT ;  /* 0x000000ff2800720c */ /* 0x000fe20003fc5270 */
[----:B------:R-:W-:-:S12]  /*2370*/  BSSY.RECONVERGENT B0, `(.L_x_16) ;  /* 0x000000a000007945 */ /* 0x000fd80003800200 */
[----:B------:R-:W-:Y:S05]  /*2380*/  @P6 BRA `(.L_x_17) ;  /* 0x0000000000206947 */ /* 0x000fea0003800000 */
[----:B------:R-:W-:Y:S01]  /*2390*/  ISETP.NE.AND P6, PT, R39, RZ, PT ;  /* 0x000000ff2700720c */ /* 0x000fe20003fc5270 */
[----:B------:R-:W-:Y:S01]  /*23a0*/  BSSY.RECONVERGENT B1, `(.L_x_18) ;  /* 0x0000005000017945 */ /* 0x000fe20003800200 */
[----:B--234-:R-:W-:-:S11]  /*23b0*/  MOV R13, RZ ;  /* 0x000000ff000d7202 */ /* 0x01cfd60000000f00 */
[----:B------:R-:W-:Y:S05]  /*23c0*/  @P6 BRA `(.L_x_19) ;  /* 0x0000000000086947 */ /* 0x000fea0003800000 */
[----:B01----:R-:W-:-:S06]  /*23d0*/  IMAD.WIDE R12, R2, 0x4, R14 ;  /* 0x00000004020c7825 */ /* 0x003fcc00078e020e */
[----:B------:R2:W5:Y:S02]  /*23e0*/  LDG.E.CONSTANT R13, desc[UR6][R12.64] ;  /* 0x000000060c0d7981 */ /* 0x000564000c1e9900 */
.L_x_19:
[----:B------:R-:W-:Y:S05]  /*23f0*/  BSYNC.RECONVERGENT B1 ;  /* 0x0000000000017941 */ /* 0x000fea0003800200 */
.L_x_18:
[----:B-----5:R3:W-:Y:S02]  /*2400*/  STS [R8+0x10], R13 ;  /* 0x0000100d08007388 */ /* 0x0207e40000000800 */
.L_x_17:
[----:B------:R-:W-:Y:S05]  /*2410*/  BSYNC.RECONVERGENT B0 ;  /* 0x0000000000007941 */ /* 0x000fea0003800200 */
.L_x_16:
        /* <DEDUP_REMOVED lines=9> */
.L_x_23:
[----:B------:R-:W-:Y:S05]  /*24b0*/  BSYNC.RECONVERGENT B1 ;  /* 0x0000000000017941 */ /* 0x000fea0003800200 */
.L_x_22:
[----:B-----5:R3:W-:Y:S02]  /*24c0*/  STS [R8+0x14], R13 ;  /* 0x0000140d08007388 */ /* 0x0207e40000000800 */
.L_x_21:
[----:B------:R-:W-:Y:S05]  /*24d0*/  BSYNC.RECONVERGENT B0 ;  /* 0x0000000000007941 */ /* 0x000fea0003800200 */
.L_x_20:
        /* <DEDUP_REMOVED lines=9> */
.L_x_27:
[----:B------:R-:W-:Y:S05]  /*2570*/  BSYNC.RECONVERGENT B1 ;  /* 0x0000000000017941 */ /* 0x000fea0003800200 */
.L_x_26:
[----:B-----5:R3:W-:Y:S02]  /*2580*/  STS [R8+0x18], R13 ;  /* 0x0000180d08007388 */ /* 0x0207e40000000800 */
.L_x_25:
[----:B------:R-:W-:Y:S05]  /*2590*/  BSYNC.RECONVERGENT B0 ;  /* 0x0000000000007941 */ /* 0x000fea0003800200 */
.L_x_24:
[----:B------:R-:W-:Y:S01]  /*25a0*/  ISETP.NE.AND P6, PT, R34, RZ, PT ;  /* 0x000000ff2200720c */ /* 0x000fe20003fc5270 */
[----:B------:R-:W-:-:S12]  /*25b0*/  BSSY.RECONVERGENT B0, `(.L_x_28) ;  /* 0x0000009000007945 */ /* 0x000fd80003800200 */
[----:B------:R-:W-:Y:S05]  /*25c0*/  @P6 BRA `(.L_x_29) ;  /* 0x00000000001c6947 */ /* 0x000fea0003800000 */
[----:B------:R-:W-:Y:S01]  /*25d0*/  BSSY.RECONVERGENT B1, `(.L_x_30) ;  /* 0x0000005000017945 */ /* 0x000fe20003800200 */
[----:B--234-:R-:W-:-:S03]  /*25e0*/  HFMA2 R13, -RZ, RZ, 0, 0 ;  /* 0x00000000ff0d7431 */ /* 0x01cfc600000001ff */
[----:B------:R-:W-:Y:S05]  /*25f0*/  @P1 BRA `(.L_x_31) ;  /* 0x0000000000081947 */ /* 0x000fea0003800000 */
[----:B01----:R-:W-:-:S06]  /*2600*/  IMAD.WIDE R12, R0, 0x4, R14 ;  /* 0x00000004000c7825 */ /* 0x003fcc00078e020e */
[----:B------:R2:W5:Y:S02]  /*2610*/  LDG.E.CONSTANT R13, desc[UR6][R12.64] ;  /* 0x000000060c0d7981 */ /* 0x000564000c1e9900 */
.L_x_31:
[----:B------:R-:W-:Y:S05]  /*2620*/  BSYNC.RECONVERGENT B1 ;  /* 0x0000000000017941 */ /* 0x000fea0003800200 */
.L_x_30:
[----:B-----5:R3:W-:Y:S02]  /*2630*/  STS [R8+0x1c], R13 ;  /* 0x00001c0d08007388 */ /* 0x0207e40000000800 */
.L_x_29:
[----:B------:R-:W-:Y:S05]  /*2640*/  BSYNC.RECONVERGENT B0 ;  /* 0x0000000000007941 */ /* 0x000fea0003800200 */
.L_x_28:
[----:B------:R-:W-:Y:S04]  /*2650*/  BSSY.RECONVERGENT B0, `(.L_x_32) ;  /* 0x0000009000007945 */ /* 0x000fe80003800200 */
[----:B------:R-:W-:Y:S05]  /*2660*/  @P4 BRA `(.L_x_33) ;  /* 0x00000000001c4947 */ /* 0x000fea0003800000 */
[----:B------:R-:W-:Y:S01]  /*2670*/  BSSY.RECONVERGENT B1, `(.L_x_34) ;  /* 0x0000005000017945 */ /* 0x000fe20003800200 */
[----:B--234-:R-:W-:-:S03]  /*2680*/  IMAD.MOV.U32 R13, RZ, RZ, RZ ;  /* 0x000000ffff0d7224 */ /* 0x01cfc600078e00ff */
[----:B------:R-:W-:Y:S05]  /*2690*/  @P2 BRA `(.L_x_35) ;  /* 0x0000000000082947 */ /* 0x000fea0003800000 */
[----:B01----:R-:W-:-:S06]  /*26a0*/  IMAD.WIDE R12, R26, 0x4, R14 ;  /* 0x000000041a0c7825 */ /* 0x003fcc00078e020e */
[----:B------:R2:W5:Y:S02]  /*26b0*/  LDG.E.CONSTANT R13, desc[UR6][R12.64] ;  /* 0x000000060c0d7981 */ /* 0x000564000c1e9900 */
.L_x_35:
[----:B------:R-:W-:Y:S05]  /*26c0*/  BSYNC.RECONVERGENT B1 ;  /* 0x0000000000017941 */ /* 0x000fea0003800200 */
.L_x_34:
[----:B-----5:R3:W-:Y:S02]  /*26d0*/  STS [R8+0x20], R13 ;  /* 0x0000200d08007388 */ /* 0x0207e40000000800 */
.L_x_33:
[----:B------:R-:W-:Y:S05]  /*26e0*/  BSYNC.RECONVERGENT B0 ;  /* 0x0000000000007941 */ /* 0x000fea0003800200 */
.L_x_32:
[----:B------:R-:W-:Y:S04]  /*26f0*/  BSSY.RECONVERGENT B0, `(.L_x_36) ;  /* 0x0000009000007945 */ /* 0x000fe80003800200 */
[----:B------:R-:W-:Y:S05]  /*2700*/  @P5 BRA `(.L_x_37) ;  /* 0x00000000001c5947 */ /* 0x000fea0003800000 */
[----:B------:R-:W-:Y:S01]  /*2710*/  BSSY.RECONVERGENT B1, `(.L_x_38) ;  /* 0x0000005000017945 */ /* 0x000fe20003800200 */
[----:B--234-:R-:W-:-:S03]  /*2720*/  IMAD.MOV.U32 R13, RZ, RZ, RZ ;  /* 0x000000ffff0d7224 */ /* 0x01cfc600078e00ff */
[----:B------:R-:W-:Y:S05]  /*2730*/  @P3 BRA `(.L_x_39) ;  /* 0x0000000000083947 */ /* 0x000fea0003800000 */
[----:B0-----:R-:W-:-:S05]  /*2740*/  IMAD.WIDE R14, R27, 0x4, R14 ;  /* 0x000000041b0e7825 */ /* 0x001fca00078e020e */
[----:B------:R2:W5:Y:S02]  /*2750*/  LDG.E.CONSTANT R13, desc[UR6][R14.64] ;  /* 0x000000060e0d7981 */ /* 0x000564000c1e9900 */
.L_x_39:
[----:B------:R-:W-:Y:S05]  /*2760*/  BSYNC.RECONVERGENT B1 ;  /* 0x0000000000017941 */ /* 0x000fea0003800200 */
.L_x_38:
[----:B-----5:R3:W-:Y:S02]  /*2770*/  STS [R8+0x24], R13 ;  /* 0x0000240d08007388 */ /* 0x0207e40000000800 */
.L_x_37:
[----:B------:R-:W-:Y:S05]  /*2780*/  BSYNC.RECONVERGENT B0 ;  /* 0x0000000000007941 */ /* 0x000fea0003800200 */
.L_x_36:
[----:B-12---:R-:W-:Y:S01]  /*2790*/  @!P0 MOV R12, R24 ;  /* 0x00000018000c8202 */ /* 0x006fe20000000f00 */
[----:B---34-:R-:W-:Y:S01]  /*27a0*/  @!P0 IMAD.MOV.U32 R13, RZ, RZ, R25 ;  /* 0x000000ffff0d8224 */ /* 0x018fe200078e0019 */
[----:B------:R-:W1:Y:S01]  /*27b0*/  @!P0 S2R R17, SR_CgaCtaId ;  /* 0x0000000000118919 */ /* 0x000e620000008800 */
[----:B0-----:R-:W-:Y:S01]  /*27c0*/  @!P0 MOV R14, 0x400 ;  /* 0x00000400000e8802 */ /* 0x001fe20000000f00 */
[----:B------:R-:W-:Y:S01]  /*27d0*/  @!P0 IMAD R15, R10, 0x3, R11 ;  /* 0x000000030a0f8824 */ /* 0x000fe200078e020b */
[----:B------:R-:W-:Y:S01]  /*27e0*/  UIADD3 UR4, UPT, UPT, UR4, 0x1, URZ ;  /* 0x0000000104047890 */ /* 0x000fe2000fffe0ff */
[----:B------:R-:W2:Y:S01]  /*27f0*/  @!P0 LDG.E.CONSTANT R30, desc[UR6][R12.64] ;  /* 0x000000060c1e8981 */ /* 0x000ea2000c1e9900 */
[----:B------:R-:W-:Y:S01]  /*2800*/  @!P0 IADD3 R14, PT, PT, R14, 0x1e00, RZ ;  /* 0x00001e000e0e8810 */ /* 0x000fe20007ffe0ff */
[----:B------:R-:W-:Y:S01]  /*2810*/  @!P0 IMAD R15, R20, 0x24, R15 ;  /* 0x00000024140f8824 */ /* 0x000fe200078e020f */
[----:B------:R-:W-:Y:S01]  /*2820*/  IADD3 R24, P6, PT, R24, 0x90, RZ ;  /* 0x0000009018187810 */ /* 0x000fe20007fde0ff */
[----:B------:R-:W-:Y:S01]  /*2830*/  UISETP.NE.AND UP0, UPT, UR4, 0x10, UPT ;  /* 0x000000100400788c */ /* 0x000fe2000bf05270 */
[----:B------:R-:W-:Y:S01]  /*2840*/  IADD3 R27, PT, PT, R27, 0x31000, RZ ;  /* 0x000310001b1b7810 */ /* 0x000fe20007ffe0ff */
[----:B------:R-:W-:Y:S01]  /*2850*/  VIADD R26, R26, 0x31000 ;  /* 0x000310001a1a7836 */ /* 0x000fe20000000000 */
[----:B------:R-:W-:Y:S01]  /*2860*/  IADD3 R0, PT, PT, R0, 0x31000, RZ ;  /* 0x0003100000007810 */ /* 0x000fe20007ffe0ff */
[----:B------:R-:W-:Y:S01]  /*2870*/  IMAD.X R25, RZ, RZ, R25, P6 ;  /* 0x000000ffff197224 */ /* 0x000fe200030e0619 */
[----:B-1----:R-:W-:-:S05]  /*2880*/  @!P0 LEA R14, R17, R14, 0x18 ;  /* 0x0000000e110e8211 */ /* 0x002fca00078ec0ff */
[----:B------:R-:W-:-:S05]  /*2890*/  @!P0 IMAD R53, R15, 0x4, R14 ;  /* 0x000000040f358824 */ /* 0x000fca00078e020e */
[----:B--2---:R-:W-:Y:S01]  /*28a0*/  @!P0 STS [R53], R30 ;  /* 0x0000001e35008388 */ /* 0x004fe20000000800 */
[----:B------:R-:W-:Y:S06]  /*28b0*/  BAR.SYNC.DEFER_BLOCKING 0x0 ;  /* 0x0000000000007b1d */ /* 0x000fec0000010000 */
[----:B------:R-:W-:Y:S04]  /*28c0*/  LDS.64 R18, [R7] ;  /* 0x0000000007127984 */ /* 0x000fe80000000a00 */
[----:B------:R-:W0:Y:S04]  /*28d0*/  LDS.128 R12, [R23] ;  /* 0x00000000170c7984 */ /* 0x000e280000000c00 */
[----:B------:R-:W1:Y:S04]  /*28e0*/  LDS.64 R16, [R7+0x8] ;  /* 0x0000080007107984 */ /* 0x000e680000000a00 */
[----:B------:R-:W2:Y:S01]  /*28f0*/  LDS.64 R32, [R7+0x10] ;  /* 0x0000100007207984 */ /* 0x000ea20000000a00 */
[----:B0-----:R-:W-:Y:S01]  /*2900*/  FFMA R18, R18, R12, R29 ;  /* 0x0000000c12127223 */ /* 0x001fe2000000001d */
[----:B------:R-:W-:-:S03]  /*2910*/  FFMA R49, R12, R19, R49 ;  /* 0x000000130c317223 */ /* 0x000fc60000000031 */
[----:B------:R-:W-:Y:S01]  /*2920*/  FFMA R19, R19, R13, R18 ;  /* 0x0000000d13137223 */ /* 0x000fe20000000012 */
[----:B-1----:R-:W-:Y:S01]  /*2930*/  FFMA R18, R16, R12, R51 ;  /* 0x0000000c10127223 */ /* 0x002fe20000000033 */
[----:B------:R-:W-:Y:S01]  /*2940*/  FFMA R31, R12, R17, R28 ;  /* 0x000000110c1f7223 */ /* 0x000fe2000000001c */
[CC--:B------:R-:W-:Y:S01]  /*2950*/  FFMA R50, R16.reuse, R13.reuse, R49 ;  /* 0x0000000d10327223 */ /* 0x0c0fe20000000031 */
[----:B------:R-:W0:Y:S01]  /*2960*/  LDS.64 R28, [R7+0x78] ;  /* 0x00007800071c7984 */ /* 0x000e220000000a00 */
[-C--:B------:R-:W-:Y:S01]  /*2970*/  FFMA R49, R16, R14.reuse, R19 ;  /* 0x0000000e10317223 */ /* 0x080fe20000000013 */
[CC--:B------:R-:W-:Y:S01]  /*2980*/  FFMA R51, R17.reuse, R13.reuse, R18 ;  /* 0x0000000d11337223 */ /* 0x0c0fe20000000012 */
[-C--:B------:R-:W-:Y:S01]  /*2990*/  FFMA R50, R17, R14.reuse, R50 ;  /* 0x0000000e11327223 */ /* 0x080fe20000000032 */
[C---:B--2---:R-:W-:Y:S01]  /*29a0*/  FFMA R12, R32.reuse, R13, R31 ;  /* 0x0000000d200c7223 */ /* 0x044fe2000000001f */
[----:B------:R-:W1:Y:S01]  /*29b0*/  LDS.128 R16, [R23+0x10] ;  /* 0x0000100017107984 */ /* 0x000e620000000c00 */
[----:B------:R-:W-:-:S03]  /*29c0*/  FFMA R51, R32, R14, R51 ;  /* 0x0000000e20337223 */ /* 0x000fc60000000033 */
[----:B------:R-:W2:Y:S01]  /*29d0*/  LDS.64 R30, [R7+0x80] ;  /* 0x00008000071e7984 */ /* 0x000ea20000000a00 */
[----:B------:R-:W-:-:S03]  /*29e0*/  FFMA R14, R33, R14, R12 ;  /* 0x0000000e210e7223 */ /* 0x000fc6000000000c */
[----:B------:R-:W3:Y:S01]  /*29f0*/  LDS.64 R12, [R7+0x88] ;  /* 0x00008800070c7984 */ /* 0x000ee20000000a00 */
[-C--:B0-----:R-:W-:Y:S01]  /*2a00*/  FFMA R49, R28, R15.reuse, R49 ;  /* 0x0000000f1c317223 */ /* 0x081fe20000000031 */
[----:B------:R-:W-:-:S03]  /*2a10*/  FFMA R33, R29, R15, R50 ;  /* 0x0000000f1d217223 */ /* 0x000fc60000000032 */
[----:B-1----:R-:W-:Y:S02]  /*2a20*/  FFMA R32, R16, R29, R49 ;  /* 0x0000001d10207223 */ /* 0x002fe40000000031 */
[----:B------:R-:W0:Y:S01]  /*2a30*/  LDS.64 R28, [R7+0xf0] ;  /* 0x0000f000071c7984 */ /* 0x000e220000000a00 */
[CC--:B--2---:R-:W-:Y:S01]  /*2a40*/  FFMA R51, R30.reuse, R15.reuse, R51 ;  /* 0x0000000f1e337223 */ /* 0x0c4fe20000000033 */
[C---:B------:R-:W-:Y:S01]  /*2a50*/  FFMA R15, R31.reuse, R15, R14 ;  /* 0x0000000f1f0f7223 */ /* 0x040fe2000000000e */
[-C--:B------:R-:W-:Y:S02]  /*2a60*/  FFMA R14, R30, R16.reuse, R33 ;  /* 0x000000101e0e7223 */ /* 0x080fe40000000021 */
[----:B------:R-:W-:Y:S01]  /*2a70*/  FFMA R49, R16, R31, R51 ;  /* 0x0000001f10317223 */ /* 0x000fe20000000033 */
[----:B---3--:R-:W-:Y:S01]  /*2a80*/  FFMA R50, R12, R16, R15 ;  /* 0x000000100c327223 */ /* 0x008fe2000000000f */
[-C--:B------:R-:W-:Y:S01]  /*2a90*/  FFMA R33, R30, R17.reuse, R32 ;  /* 0x000000111e217223 */ /* 0x080fe20000000020 */
[-C--:B------:R-:W-:Y:S01]  /*2aa0*/  FFMA R32, R31, R17.reuse, R14 ;  /* 0x000000111f207223 */ /* 0x080fe2000000000e */
[-C--:B------:R-:W-:Y:S01]  /*2ab0*/  FFMA R49, R12, R17.reuse, R49 ;  /* 0x000000110c317223 */ /* 0x080fe20000000031 */
[----:B------:R-:W1:Y:S01]  /*2ac0*/  LDS.64 R30, [R7+0xf8] ;  /* 0x0000f800071e7984 */ /* 0x000e620000000a00 */
[----:B------:R-:W-:-:S03]  /*2ad0*/  FFMA R50, R13, R17, R50 ;  /* 0x000000110d327223 */ /* 0x000fc60000000032 */
[----:B------:R-:W2:Y:S04]  /*2ae0*/  LDS.128 R12, [R23+0x20] ;  /* 0x00002000170c7984 */ /* 0x000ea80000000c00 */
[----:B------:R-:W3:Y:S01]  /*2af0*/  LDS.64 R16, [R7+0x100] ;  /* 0x0001000007107984 */ /* 0x000ee20000000a00 */
[-C--:B0-----:R-:W-:Y:S01]  /*2b00*/  FFMA R28, R28, R18.reuse, R33 ;  /* 0x000000121c1c7223 */ /* 0x081fe20000000021 */
[----:B------:R-:W-:-:S03]  /*2b10*/  FFMA R32, R29, R18, R32 ;  /* 0x000000121d207223 */ /* 0x000fc60000000020 */
[-C--:B------:R-:W-:Y:S01]  /*2b20*/  FFMA R33, R29, R19.reuse, R28 ;  /* 0x000000131d217223 */ /* 0x080fe2000000001c */
[C---:B-1----:R-:W-:Y:S01]  /*2b30*/  FFMA R28, R30.reuse, R18, R49 ;  /* 0x000000121e1c7223 */ /* 0x042fe20000000031 */
[CC--:B------:R-:W-:Y:S02]  /*2b40*/  FFMA R51, R30.reuse, R19.reuse, R32 ;  /* 0x000000131e337223 */ /* 0x0c0fe40000000020 */
[----:B--2---:R-:W-:Y:S02]  /*2b50*/  FFMA R49, R30, R12, R33 ;  /* 0x0000000c1e317223 */ /* 0x004fe40000000021 */
[----:B------:R-:W0:Y:S01]  /*2b60*/  LDS.64 R32, [R7+0x780] ;  /* 0x0007800007207984 */ /* 0x000e220000000a00 */
[C---:B------:R-:W-:Y:S01]  /*2b70*/  FFMA R29, R31.reuse, R18, R50 ;  /* 0x000000121f1d7223 */ /* 0x040fe20000000032 */
[----:B------:R-:W-:Y:S01]  /*2b80*/  FFMA R53, R31, R19, R28 ;  /* 0x000000131f357223 */ /* 0x000fe2000000001c */
[----:B------:R-:W-:Y:S02]  /*2b90*/  FFMA R18, R12, R31, R51 ;  /* 0x0000001f0c127223 */ /* 0x000fe40000000033 */
[----:B------:R-:W1:Y:S01]  /*2ba0*/  LDS.64 R30, [R7+0x788] ;  /* 0x00078800071e7984 */ /* 0x000e620000000a00 */
[----:B---3--:R-:W-:-:S03]  /*2bb0*/  FFMA R19, R16, R19, R29 ;  /* 0x0000001310137223 */ /* 0x008fc6000000001d */
[----:B------:R-:W2:Y:S01]  /*2bc0*/  LDS.64 R28, [R7+0x790] ;  /* 0x00079000071c7984 */ /* 0x000ea20000000a00 */
[----:B------:R-:W-:Y:S01]  /*2bd0*/  FFMA R53, R16, R12, R53 ;  /* 0x0000000c10357223 */ /* 0x000fe20000000035 */
[----:B------:R-:W-:Y:S01]  /*2be0*/  FFMA R12, R12, R17, R19 ;  /* 0x000000110c0c7223 */ /* 0x000fe20000000013 */
[-C--:B0-----:R-:W-:Y:S01]  /*2bf0*/  FFMA R49, R32, R13.reuse, R49 ;  /* 0x0000000d20317223 */ /* 0x081fe20000000031 */
[----:B------:R-:W-:-:S03]  /*2c00*/  FFMA R17, R33, R13, R18 ;  /* 0x0000000d21117223 */ /* 0x000fc60000000012 */
[-C--:B------:R-:W-:Y:S01]  /*2c10*/  FFMA R16, R33, R14.reuse, R49 ;  /* 0x0000000e21107223 */ /* 0x080fe20000000031 */
[CC--:B-1----:R-:W-:Y:S01]  /*2c20*/  FFMA R18, R30.reuse, R14.reuse, R17 ;  /* 0x0000000e1e127223 */ /* 0x0c2fe20000000011 */
[CC--:B------:R-:W-:Y:S01]  /*2c30*/  FFMA R53, R30.reuse, R13.reuse, R53 ;  /* 0x0000000d1e357223 */ /* 0x0c0fe20000000035 */
[C---:B------:R-:W-:Y:S01]  /*2c40*/  FFMA R13, R31.reuse, R13, R12 ;  /* 0x0000000d1f0d7223 */ /* 0x040fe2000000000c */
[-C--:B------:R-:W-:Y:S01]  /*2c50*/  FFMA R49, R30, R15.reuse, R16 ;  /* 0x0000000f1e317223 */ /* 0x080fe20000000010 */
[C---:B------:R-:W-:Y:S01]  /*2c60*/  FFMA R51, R31.reuse, R15, R18 ;  /* 0x0000000f1f337223 */ /* 0x040fe20000000012 */
[-C--:B------:R-:W-:Y:S01]  /*2c70*/  FFMA R32, R31, R14.reuse, R53 ;  /* 0x0000000e1f207223 */ /* 0x080fe20000000035 */
[----:B------:R-:W-:Y:S04]  /*2c80*/  LDS.128 R16, [R23+0x30] ;  /* 0x0000300017107984 */ /* 0x000fe80000000c00 */
[----:B------:R-:W0:Y:S01]  /*2c90*/  LDS.64 R30, [R7+0x7f8] ;  /* 0x0007f800071e7984 */ /* 0x000e220000000a00 */
[----:B--2---:R-:W-:-:S03]  /*2ca0*/  FFMA R14, R28, R14, R13 ;  /* 0x0000000e1c0e7223 */ /* 0x004fc6000000000d */
[----:B------:R-:W1:Y:S01]  /*2cb0*/  LDS.64 R12, [R7+0x800] ;  /* 0x00080000070c7984 */ /* 0x000e620000000a00 */
[----:B------:R-:W-:-:S03]  /*2cc0*/  FFMA R53, R28, R15, R32 ;  /* 0x0000000f1c357223 */ /* 0x000fc60000000020 */
[----:B------:R-:W2:Y:S01]  /*2cd0*/  LDS.64 R32, [R7+0x808] ;  /* 0x0008080007207984 */ /* 0x000ea20000000a00 */
[----:B------:R-:W-:-:S03]  /*2ce0*/  FFMA R14, R29, R15, R14 ;  /* 0x0000000f1d0e7223 */ /* 0x000fc6000000000e */
[----:B------:R-:W3:Y:S01]  /*2cf0*/  LDS.64 R28, [R7+0x870] ;  /* 0x00087000071c7984 */ /* 0x000ee20000000a00 */
[----:B0-----:R-:W-:Y:S01]  /*2d00*/  FFMA R30, R30, R16, R49 ;  /* 0x000000101e1e7223 */ /* 0x001fe20000000031 */
[----:B------:R-:W-:-:S03]  /*2d10*/  FFMA R51, R16, R31, R51 ;  /* 0x0000001f10337223 */ /* 0x000fc60000000033 */
[----:B------:R-:W-:Y:S01]  /*2d20*/  FFMA R49, R31, R17, R30 ;  /* 0x000000111f317223 */ /* 0x000fe2000000001e */
[----:B-1----:R-:W-:Y:S01]  /*2d30*/  FFMA R30, R12, R16, R53 ;  /* 0x000000100c1e7223 */ /* 0x002fe20000000035 */
[----:B------:R-:W-:Y:S01]  /*2d40*/  FFMA R31, R16, R13, R14 ;  /* 0x0000000d101f7223 */ /* 0x000fe2000000000e */
[CC--:B------:R-:W-:Y:S01]  /*2d50*/  FFMA R50, R12.reuse, R17.reuse, R51 ;  /* 0x000000110c327223 */ /* 0x0c0fe20000000033 */
[-C--:B------:R-:W-:Y:S01]  /*2d60*/  FFMA R49, R12, R18.reuse, R49 ;  /* 0x000000120c317223 */ /* 0x080fe20000000031 */
[CC--:B------:R-:W-:Y:S01]  /*2d70*/  FFMA R51, R13.reuse, R17.reuse, R30 ;  /* 0x000000110d337223 */ /* 0x0c0fe2000000001e */
[C---:B--2---:R-:W-:Y:S01]  /*2d80*/  FFMA R16, R32.reuse, R17, R31 ;  /* 0x0000001120107223 */ /* 0x044fe2000000001f */
[-C--:B------:R-:W-:Y:S01]  /*2d90*/  FFMA R50, R13, R18.reuse, R50 ;  /* 0x000000120d327223 */ /* 0x080fe20000000032 */
[----:B------:R-:W0:Y:S01]  /*2da0*/  LDS.64 R30, [R7+0x878] ;  /* 0x00087800071e7984 */ /* 0x000e220000000a00 */
[----:B------:R-:W-:-:S03]  /*2db0*/  FFMA R51, R32, R18, R51 ;  /* 0x0000001220337223 */ /* 0x000fc60000000033 */
[----:B------:R-:W1:Y:S01]  /*2dc0*/  LDS.128 R12, [R23+0x40] ;  /* 0x00004000170c7984 */ /* 0x000e620000000c00 */
[----:B------:R-:W-:-:S03]  /*2dd0*/  FFMA R18, R33, R18, R16 ;  /* 0x0000001221127223 */ /* 0x000fc60000000010 */
[----:B------:R-:W2:Y:S01]  /*2de0*/  LDS.64 R16, [R7+0x880] ;  /* 0x0008800007107984 */ /* 0x000ea20000000a00 */
[-C--:B---3--:R-:W-:Y:S01]  /*2df0*/  FFMA R49, R28, R19.reuse, R49 ;  /* 0x000000131c317223 */ /* 0x088fe20000000031 */
[-C--:B------:R-:W-:Y:S01]  /*2e00*/  FFMA R33, R29, R19.reuse, R50 ;  /* 0x000000131d217223 */ /* 0x080fe20000000032 */
[-C--:B0-----:R-:W-:Y:S01]  /*2e10*/  FFMA R51, R30, R19.reuse, R51 ;  /* 0x000000131e337223 */ /* 0x081fe20000000033 */
[C---:B------:R-:W-:Y:S01]  /*2e20*/  FFMA R19, R31.reuse, R19, R18 ;  /* 0x000000131f137223 */ /* 0x040fe20000000012 */
[----:B-1----:R-:W-:Y:S02]  /*2e30*/  FFMA R32, R12, R29, R49 ;  /* 0x0000001d0c207223 */ /* 0x002fe40000000031 */
[----:B------:R-:W0:Y:S01]  /*2e40*/  LDS.64 R28, [R7+0xf00] ;  /* 0x000f0000071c7984 */ /* 0x000e220000000a00 */
[-C--:B------:R-:W-:Y:S01]  /*2e50*/  FFMA R18, R30, R12.reuse, R33 ;  /* 0x0000000c1e127223 */ /* 0x080fe20000000021 */
[----:B------:R-:W-:Y:S01]  /*2e60*/  FFMA R49, R12, R31, R51 ;  /* 0x0000001f0c317223 */ /* 0x000fe20000000033 */
[----:B--2---:R-:W-:Y:S01]  /*2e70*/  FFMA R50, R16, R12, R19 ;  /* 0x0000000c10327223 */ /* 0x004fe20000000013 */
        /* <DEDUP_REMOVED lines=30> */
[----:B------:R-:W-:Y:S04]  /*3060*/  LDS.64 R16, [R7+0xff0] ;  /* 0x000ff00007107984 */ /* 0x000fe80000000a00 */
[----:B------:R-:W0:Y:S01]  /*3070*/  LDS.128 R12, [R23+0x60] ;  /* 0x00006000170c7984 */ /* 0x000e220000000c00 */
[-C--:B------:R-:W-:Y:S01]  /*3080*/  FFMA R32, R31, R18.reuse, R53 ;  /* 0x000000121f207223 */ /* 0x080fe20000000035 */
[----:B--2---:R-:W-:-:S02]  /*3090*/  FFMA R18, R28, R18, R51 ;  /* 0x000000121c127223 */ /* 0x004fc40000000033 */
[----:B------:R-:W1:Y:S01]  /*30a0*/  LDS.64 R30, [R7+0xff8] ;  /* 0x000ff800071e7984 */ /* 0x000e620000000a00 */
[-C--:B------:R-:W-:Y:S01]  /*30b0*/  FFMA R51, R28, R19.reuse, R32 ;  /* 0x000000131c337223 */ /* 0x080fe20000000020 */
[----:B------:R-:W-:Y:S02]  /*30c0*/  FFMA R18, R29, R19, R18 ;  /* 0x000000131d127223 */ /* 0x000fe40000000012 */
[----:B------:R-:W2:Y:S01]  /*30d0*/  LDS.64 R28, [R7+0x1000] ;  /* 0x00100000071c7984 */ /* 0x000ea20000000a00 */
[-C--:B0-----:R-:W-:Y:S01]  /*30e0*/  FFMA R16, R16, R12.reuse, R33 ;  /* 0x0000000c10107223 */ /* 0x081fe20000000021 */
[----:B------:R-:W-:Y:S02]  /*30f0*/  FFMA R50, R12, R17, R49 ;  /* 0x000000110c327223 */ /* 0x000fe40000000031 */
[----:B------:R-:W0:Y:S01]  /*3100*/  LDS.64 R32, [R7+0x1680] ;  /* 0x0016800007207984 */ /* 0x000e220000000a00 */
        /* <DEDUP_REMOVED lines=8> */
[----:B------:R-:W1:Y:S04]  /*3190*/  LDS.128 R16, [R23+0x70] ;  /* 0x0000700017107984 */ /* 0x000e680000000c00 */
[----:B------:R-:W2:Y:S01]  /*31a0*/  LDS.64 R30, [R7+0x1688] ;  /* 0x00168800071e7984 */ /* 0x000ea20000000a00 */
[-C--:B------:R-:W-:Y:S01]  /*31b0*/  FFMA R51, R28, R14.reuse, R53 ;  /* 0x0000000e1c337223 */ /* 0x080fe20000000035 */
[----:B------:R-:W-:-:S02]  /*31c0*/  FFMA R14, R29, R14, R12 ;  /* 0x0000000e1d0e7223 */ /* 0x000fc4000000000c */
[----:B------:R-:W3:Y:S04]  /*31d0*/  LDS.64 R12, [R7+0x1690] ;  /* 0x00169000070c7984 */ /* 0x000ee80000000a00 */
[----:B------:R-:W4:Y:S01]  /*31e0*/  LDS.64 R28, [R7+0x16f8] ;  /* 0x0016f800071c7984 */ /* 0x000f220000000a00 */
[-C--:B0-----:R-:W-:Y:S01]  /*31f0*/  FFMA R49, R32, R15.reuse, R49 ;  /* 0x0000000f20317223 */ /* 0x081fe20000000031 */
[----:B------:R-:W-:-:S03]  /*3200*/  FFMA R53, R33, R15, R50 ;  /* 0x0000000f21357223 */ /* 0x000fc60000000032 */
[----:B-1----:R-:W-:Y:S01]  /*3210*/  FFMA R32, R16, R33, R49 ;  /* 0x0000002110207223 */ /* 0x002fe20000000031 */
[CC--:B--2---:R-:W-:Y:S01]  /*3220*/  FFMA R51, R30.reuse, R15.reuse, R51 ;  /* 0x0000000f1e337223 */ /* 0x0c4fe20000000033 */
[C---:B------:R-:W-:Y:S01]  /*3230*/  FFMA R15, R31.reuse, R15, R14 ;  /* 0x0000000f1f0f7223 */ /* 0x040fe2000000000e */
[CC--:B------:R-:W-:Y:S01]  /*3240*/  FFMA R14, R30.reuse, R16.reuse, R53 ;  /* 0x000000101e0e7223 */ /* 0x0c0fe20000000035 */
[----:B------:R-:W-:Y:S01]  /*3250*/  FFMA R33, R30, R17, R32 ;  /* 0x000000111e217223 */ /* 0x000fe20000000020 */
[----:B------:R-:W-:Y:S01]  /*3260*/  FFMA R49, R16, R31, R51 ;  /* 0x0000001f10317223 */ /* 0x000fe20000000033 */
[C---:B---3--:R-:W-:Y:S01]  /*3270*/  FFMA R50, R12.reuse, R16, R15 ;  /* 0x000000100c327223 */ /* 0x048fe2000000000f */
[-C--:B------:R-:W-:Y:S02]  /*3280*/  FFMA R32, R31, R17.reuse, R14 ;  /* 0x000000111f207223 */ /* 0x080fe4000000000e */
[----:B------:R-:W0:Y:S01]  /*3290*/  LDS.64 R30, [R7+0x1700] ;  /* 0x00170000071e7984 */ /* 0x000e220000000a00 */
[-C--:B------:R-:W-:Y:S01]  /*32a0*/  FFMA R49, R12, R17.reuse, R49 ;  /* 0x000000110c317223 */ /* 0x080fe20000000031 */
[----:B------:R-:W-:-:S02]  /*32b0*/  FFMA R50, R13, R17, R50 ;  /* 0x000000110d327223 */ /* 0x000fc40000000032 */
[----:B------:R-:W1:Y:S04]  /*32c0*/  LDS.128 R12, [R23+0x80] ;  /* 0x00008000170c7984 */ /* 0x000e680000000c00 */
[----:B------:R-:W2:Y:S01]  /*32d0*/  LDS.64 R16, [R7+0x1708] ;  /* 0x0017080007107984 */ /* 0x000ea20000000a00 */
[-C--:B----4-:R-:W-:Y:S01]  /*32e0*/  FFMA R28, R28, R18.reuse, R33 ;  /* 0x000000121c1c7223 */ /* 0x090fe20000000021 */
[----:B------:R-:W-:-:S03]  /*32f0*/  FFMA R32, R29, R18, R32 ;  /* 0x000000121d207223 */ /* 0x000fc60000000020 */
[-C--:B------:R-:W-:Y:S01]  /*3300*/  FFMA R33, R29, R19.reuse, R28 ;  /* 0x000000131d217223 */ /* 0x080fe2000000001c */
[CC--:B0-----:R-:W-:Y:S01]  /*3310*/  FFMA R28, R30.reuse, R18.reuse, R49 ;  /* 0x000000121e1c7223 */ /* 0x0c1fe20000000031 */
[-C--:B------:R-:W-:Y:S01]  /*3320*/  FFMA R29, R30, R19.reuse, R32 ;  /* 0x000000131e1d7223 */ /* 0x080fe20000000020 */
[C---:B------:R-:W-:Y:S02]  /*3330*/  FFMA R49, R31.reuse, R18, R50 ;  /* 0x000000121f317223 */ /* 0x040fe40000000032 */
[----:B------:R-:W-:Y:S01]  /*3340*/  FFMA R51, R31, R19, R28 ;  /* 0x000000131f337223 */ /* 0x000fe2000000001c */
[----:B-1----:R-:W-:Y:S02]  /*3350*/  FFMA R32, R12, R31, R29 ;  /* 0x0000001f0c207223 */ /* 0x002fe4000000001d */
[----:B------:R-:W0:Y:S01]  /*3360*/  LDS.64 R28, [R7+0x1770] ;  /* 0x00177000071c7984 */ /* 0x000e220000000a00 */
[----:B--2---:R-:W-:-:S03]  /*3370*/  FFMA R49, R16, R19, R49 ;  /* 0x0000001310317223 */ /* 0x004fc60000000031 */
[----:B------:R-:W1:Y:S01]  /*3380*/  LDS.64 R18, [R7+0x1778] ;  /* 0x0017780007127984 */ /* 0x000e620000000a00 */
[----:B------:R-:W-:-:S03]  /*3390*/  FFMA R33, R30, R12, R33 ;  /* 0x0000000c1e217223 */ /* 0x000fc60000000021 */
[----:B------:R-:W2:Y:S01]  /*33a0*/  LDS.64 R30, [R7+0x1780] ;  /* 0x00178000071e7984 */ /* 0x000ea20000000a00 */
[----:B------:R-:W-:Y:S01]  /*33b0*/  FFMA R51, R16, R12, R51 ;  /* 0x0000000c10337223 */ /* 0x000fe20000000033 */
[----:B------:R-:W-:Y:S01]  /*33c0*/  FFMA R12, R12, R17, R49 ;  /* 0x000000110c0c7223 */ /* 0x000fe20000000031 */
[----:B------:R-:W-:Y:S01]  /*33d0*/  VIADD R21, R21, 0x31000 ;  /* 0x0003100015157836 */ /* 0x000fe20000000000 */
[----:B------:R-:W-:Y:S01]  /*33e0*/  IADD3 R22, PT, PT, R22, 0x31000, RZ ;  /* 0x0003100016167810 */ /* 0x000fe20007ffe0ff */
[----:B------:R-:W-:Y:S01]  /*33f0*/  VIADD R2, R2, 0x31000 ;  /* 0x0003100002027836 */ /* 0x000fe20000000000 */
[----:B------:R-:W-:Y:S01]  /*3400*/  IADD3 R3, PT, PT, R3, 0x31000, RZ ;  /* 0x0003100003037810 */ /* 0x000fe20007ffe0ff */
[----:B------:R-:W-:Y:S01]  /*3410*/  VIADD R4, R4, 0x31000 ;  /* 0x0003100004047836 */ /* 0x000fe20000000000 */
[----:B------:R-:W-:Y:S01]  /*3420*/  IADD3 R5, PT, PT, R5, 0x31000, RZ ;  /* 0x0003100005057810 */ /* 0x000fe20007ffe0ff */
[----:B------:R-:W-:Y:S02]  /*3430*/  VIADD R6, R6, 0x31000 ;  /* 0x0003100006067836 */ /* 0x000fe40000000000 */
[-C--:B0-----:R-:W-:Y:S01]  /*3440*/  FFMA R33, R28, R13.reuse, R33 ;  /* 0x0000000d1c217223 */ /* 0x081fe20000000021 */
[-C--:B------:R-:W-:Y:S01]  /*3450*/  FFMA R17, R29, R13.reuse, R32 ;  /* 0x0000000d1d117223 */ /* 0x080fe20000000020 */
[CC--:B-1----:R-:W-:Y:S01]  /*3460*/  FFMA R51, R18.reuse, R13.reuse, R51 ;  /* 0x0000000d12337223 */ /* 0x0c2fe20000000033 */
[----:B------:R-:W-:Y:S01]  /*3470*/  FFMA R13, R19, R13, R12 ;  /* 0x0000000d130d7223 */ /* 0x000fe2000000000c */
[-C--:B------:R-:W-:Y:S01]  /*3480*/  FFMA R12, R29, R14.reuse, R33 ;  /* 0x0000000e1d0c7223 */ /* 0x080fe20000000021 */
[-C--:B------:R-:W-:Y:S01]  /*3490*/  FFMA R16, R18, R14.reuse, R17 ;  /* 0x0000000e12107223 */ /* 0x080fe20000000011 */
[CC--:B------:R-:W-:Y:S01]  /*34a0*/  FFMA R51, R19.reuse, R14.reuse, R51 ;  /* 0x0000000e13337223 */ /* 0x0c0fe20000000033 */
[----:B--2---:R-:W-:Y:S01]  /*34b0*/  FFMA R14, R30, R14, R13 ;  /* 0x0000000e1e0e7223 */ /* 0x004fe2000000000d */
[-C--:B------:R-:W-:Y:S01]  /*34c0*/  FFMA R29, R18, R15.reuse, R12 ;  /* 0x0000000f121d7223 */ /* 0x080fe2000000000c */
[-C--:B------:R-:W-:Y:S01]  /*34d0*/  FFMA R49, R19, R15.reuse, R16 ;  /* 0x0000000f13317223 */ /* 0x080fe20000000010 */
[-C--:B------:R-:W-:Y:S01]  /*34e0*/  FFMA R51, R30, R15.reuse, R51 ;  /* 0x0000000f1e337223 */ /* 0x080fe20000000033 */
[----:B------:R-:W-:Y:S01]  /*34f0*/  FFMA R28, R31, R15, R14 ;  /* 0x0000000f1f1c7223 */ /* 0x000fe2000000000e */
[----:B------:R-:W-:Y:S06]  /*3500*/  BRA.U UP0, `(.L_x_40) ;  /* 0xffffffe900cc7547 */ /* 0x000fec000b83ffff */
[----:B------:R-:W0:Y:S01]  /*3510*/  S2R R5, SR_CTAID.Z ;  /* 0x0000000000057919 */ /* 0x000e220000002700 */
[----:B------:R-:W1:Y:S08]  /*3520*/  S2UR UR5, SR_CTAID.Y ;  /* 0x00000000000579c3 */ /* 0x000e700000002600 */
[----:B------:R-:W2:Y:S08]  /*3530*/  S2UR UR8, SR_CTAID.X ;  /* 0x00000000000879c3 */ /* 0x000eb00000002500 */
[----:B------:R-:W3:Y:S01]  /*3540*/  LDC.64 R2, c[0x0][0x390] ;  /* 0x0000e400ff027b82 */ /* 0x000ee20000000a00 */
[----:B0-----:R-:W-:-:S04]  /*3550*/  LEA R20, R5, R20, 0x1 ;  /* 0x0000001405147211 */ /* 0x001fc800078e08ff */
[----:B-1----:R-:W-:-:S05]  /*3560*/  LEA R5, R20, UR5, 0x4 ;  /* 0x0000000514057c11 */ /* 0x002fca000f8e20ff */
[----:B------:R-:W-:-:S05]  /*3570*/  IMAD R5, R5, 0xe, R10 ;  /* 0x0000000e05057824 */ /* 0x000fca00078e020a */
[----:B--2---:R-:W-:-:S05]  /*3580*/  LEA R0, R5, UR8, 0x3 ;  /* 0x0000000805007c11 */ /* 0x004fca000f8e18ff */
[----:B------:R-:W-:-:S04]  /*3590*/  IMAD R9, R0, 0x1c, R9 ;  /* 0x0000001c00097824 */ /* 0x000fc800078e0209 */
[----:B---3--:R-:W-:-:S05]  /*35a0*/  IMAD.WIDE.U32 R2, R9, 0x4, R2 ;  /* 0x0000000409027825 */ /* 0x008fca00078e0002 */
[----:B------:R-:W-:Y:S04]  /*35b0*/  STG.E desc[UR6][R2.64], R29 ;  /* 0x0000001d02007986 */ /* 0x000fe8000c101906 */
[----:B------:R-:W-:Y:S04]  /*35c0*/  STG.E desc[UR6][R2.64+0x4], R49 ;  /* 0x0000043102007986 */ /* 0x000fe8000c101906 */
[----:B------:R-:W-:Y:S04]  /*35d0*/  STG.E desc[UR6][R2.64+0x8], R51 ;  /* 0x0000083302007986 */ /* 0x000fe8000c101906 */
[----:B------:R-:W-:Y:S01]  /*35e0*/  STG.E desc[UR6][R2.64+0xc], R28 ;  /* 0x00000c1c02007986 */ /* 0x000fe2000c101906 */
[----:B------:R-:W-:Y:S05]  /*35f0*/  EXIT ;  /* 0x000000000000794d */ /* 0x000fea0003800000 */
.L_x_41:
[----:B------:R-:W-:-:S00]  /*3600*/  BRA `(.L_x_41) ;  /* 0xfffffffc00fc7947 */ /* 0x000fc0000383ffff */
[----:B------:R-:W-:-:S00]  /*3610*/  NOP ;  /* 0x0000000000007918 */ /* 0x000fc00000000000 */
        /* <DEDUP_REMOVED lines=14> */
.L_x_42:


//--------------------- .nv.shared.default_function_kernel0 --------------------------
	.section	.nv.shared.default_function_kernel0,"aw",@nobits
	.sectionflags	@""
	.align	4
.nv.shared.default_function_kernel0:
	.zero		8992


//--------------------- .nv.shared.reserved.0     --------------------------
	.section	.nv.shared.reserved.0,"aw",@nobits
	.weak		__nv_reservedSMEM_offset_0_alias
	.size		__nv_reservedSMEM_offset_0_alias, 0, 64
	.other		__nv_reservedSMEM_offset_0_alias,@"STO_CUDA_RESERVED_SHARED STV_DEFAULT"
__nv_reservedSMEM_offset_0_alias:
	.zero		0
	.zero		64


//--------------------- .nv.constant0.default_function_kernel0 --------------------------
	.section	.nv.constant0.default_function_kernel0,"a",@progbits
	.sectionflags	@""
	.align	4
.nv.constant0.default_function_kernel0:
	.zero		920


//--------------------- SYMBOLS --------------------------

	.type		.nv.reservedSmem.offset0,@object
	.size		.nv.reservedSmem.offset0,0x4
	.type		.nv.reservedSmem.cap,@object
	.size		.nv.reservedSmem.cap,0x4
